//
// Generated by NVIDIA NVVM Compiler
//
// Compiler Build ID: CL-36424714
// Cuda compilation tools, release 13.0, V13.0.88
// Based on NVVM 20.0.0
//

.version 9.0
.target sm_100
.address_size 64

	// .globl	_Z38flashattn_2warp_split_softmax_v12g_fixPK6__halfS1_S1_Pfiif
// _ZZ38flashattn_2warp_split_softmax_v12g_fixPK6__halfS1_S1_PfiifE2sh has been demoted

.visible .entry _Z38flashattn_2warp_split_softmax_v12g_fixPK6__halfS1_S1_Pfiif(
	.param .u64 .ptr .align 1 _Z38flashattn_2warp_split_softmax_v12g_fixPK6__halfS1_S1_Pfiif_param_0,
	.param .u64 .ptr .align 1 _Z38flashattn_2warp_split_softmax_v12g_fixPK6__halfS1_S1_Pfiif_param_1,
	.param .u64 .ptr .align 1 _Z38flashattn_2warp_split_softmax_v12g_fixPK6__halfS1_S1_Pfiif_param_2,
	.param .u64 .ptr .align 1 _Z38flashattn_2warp_split_softmax_v12g_fixPK6__halfS1_S1_Pfiif_param_3,
	.param .u32 _Z38flashattn_2warp_split_softmax_v12g_fixPK6__halfS1_S1_Pfiif_param_4,
	.param .u32 _Z38flashattn_2warp_split_softmax_v12g_fixPK6__halfS1_S1_Pfiif_param_5,
	.param .f32 _Z38flashattn_2warp_split_softmax_v12g_fixPK6__halfS1_S1_Pfiif_param_6
)
{
	.reg .pred 	%p<360>;
	.reg .b16 	%rs<133>;
	.reg .b32 	%r<1041>;
	.reg .b32 	%f<2082>;
	.reg .b64 	%rd<308>;
	// demoted variable
	.shared .align 16 .b8 _ZZ38flashattn_2warp_split_softmax_v12g_fixPK6__halfS1_S1_PfiifE2sh[224];
	ld.param.u64 	%rd2, [_Z38flashattn_2warp_split_softmax_v12g_fixPK6__halfS1_S1_Pfiif_param_0];
	ld.param.u32 	%r232, [_Z38flashattn_2warp_split_softmax_v12g_fixPK6__halfS1_S1_Pfiif_param_4];
	ld.param.u32 	%r233, [_Z38flashattn_2warp_split_softmax_v12g_fixPK6__halfS1_S1_Pfiif_param_5];
	cvta.to.global.u64 	%rd1, %rd2;
	mov.u32 	%r1, %tid.x;
	and.b32  	%r2, %r1, 31;
	mov.u32 	%r234, %ctaid.x;
	mov.u32 	%r235, %ctaid.y;
	shl.b32 	%r3, %r235, 2;
	mul.lo.s32 	%r4, %r233, %r234;
	shr.u32 	%r236, %r1, 1;
	and.b32  	%r5, %r236, 496;
	shl.b32 	%r6, %r234, 4;
	max.s32 	%r237, %r233, %r3;
	sub.s32 	%r7, %r237, %r3;
	setp.eq.s32 	%p5, %r7, 0;
	@%p5 bra 	$L__BB0_115;
	shl.b32 	%r238, %r1, 2;
	mov.u32 	%r239, _ZZ38flashattn_2warp_split_softmax_v12g_fixPK6__halfS1_S1_PfiifE2sh;
	add.s32 	%r8, %r239, %r238;
	setp.gt.u32 	%p6, %r1, 15;
	@%p6 bra 	$L__BB0_3;
	add.s32 	%r240, %r3, %r4;
	shl.b32 	%r241, %r240, 4;
	add.s32 	%r242, %r241, %r1;
	mul.wide.u32 	%rd6, %r242, 2;
	add.s64 	%rd7, %rd1, %rd6;
	ld.global.nc.u16 	%rs1, [%rd7];
	// begin inline asm
	{  cvt.f32.f16 %f634, %rs1;}

	// end inline asm
	st.shared.f32 	[%r8], %f634;
$L__BB0_3:
	setp.lt.s32 	%p7, %r232, 1;
	bar.sync 	0;
	mov.f32 	%f1817, 0f1E3CE508;
	mov.f32 	%f1818, 0f00000000;
	mov.f32 	%f1819, %f1818;
	mov.f32 	%f1820, %f1818;
	mov.f32 	%f1821, %f1818;
	mov.f32 	%f1822, %f1818;
	mov.f32 	%f1823, %f1818;
	mov.f32 	%f1824, %f1818;
	mov.f32 	%f1825, %f1818;
	mov.f32 	%f1826, %f1818;
	mov.f32 	%f1827, %f1818;
	mov.f32 	%f1828, %f1818;
	mov.f32 	%f1829, %f1818;
	mov.f32 	%f1830, %f1818;
	mov.f32 	%f1831, %f1818;
	mov.f32 	%f1832, %f1818;
	mov.f32 	%f1833, %f1818;
	@%p7 bra 	$L__BB0_25;
	mul.lo.s32 	%r244, %r6, %r232;
	add.s32 	%r985, %r5, %r2;
	add.s32 	%r245, %r244, %r232;
	add.s32 	%r984, %r985, %r245;
	add.s32 	%r246, %r6, 2;
	mad.lo.s32 	%r983, %r232, %r246, %r985;
	add.s32 	%r247, %r6, 3;
	mad.lo.s32 	%r982, %r232, %r247, %r985;
	add.s32 	%r248, %r6, 4;
	mad.lo.s32 	%r981, %r232, %r248, %r985;
	add.s32 	%r249, %r6, 5;
	mad.lo.s32 	%r980, %r232, %r249, %r985;
	add.s32 	%r250, %r6, 6;
	mad.lo.s32 	%r979, %r232, %r250, %r985;
	add.s32 	%r251, %r6, 7;
	mad.lo.s32 	%r978, %r232, %r251, %r985;
	add.s32 	%r252, %r6, 8;
	mad.lo.s32 	%r977, %r232, %r252, %r985;
	add.s32 	%r253, %r6, 9;
	mad.lo.s32 	%r976, %r232, %r253, %r985;
	add.s32 	%r254, %r6, 10;
	mad.lo.s32 	%r975, %r232, %r254, %r985;
	add.s32 	%r255, %r6, 11;
	mad.lo.s32 	%r974, %r232, %r255, %r985;
	add.s32 	%r256, %r6, 12;
	mad.lo.s32 	%r973, %r232, %r256, %r985;
	add.s32 	%r257, %r6, 13;
	mad.lo.s32 	%r972, %r232, %r257, %r985;
	add.s32 	%r258, %r6, 14;
	mad.lo.s32 	%r971, %r232, %r258, %r985;
	add.s32 	%r259, %r6, 15;
	mad.lo.s32 	%r970, %r232, %r259, %r985;
	add.s32 	%r969, %r985, %r244;
	mov.f32 	%f1799, 0fFF800000;
	mov.b32 	%r986, 0;
	mov.f32 	%f1818, 0f00000000;
	mov.f32 	%f1800, %f1818;
$L__BB0_5:
	and.b32  	%r44, %r1, 31;
	setp.lt.u32 	%p8, %r44, 16;
	setp.lt.s32 	%p9, %r985, %r232;
	and.pred  	%p1, %p8, %p9;
	mov.f32 	%f1764, 0fFF800000;
	not.pred 	%p10, %p1;
	@%p10 bra 	$L__BB0_7;
	ld.param.f32 	%f1742, [_Z38flashattn_2warp_split_softmax_v12g_fixPK6__halfS1_S1_Pfiif_param_6];
	ld.param.u64 	%rd296, [_Z38flashattn_2warp_split_softmax_v12g_fixPK6__halfS1_S1_Pfiif_param_1];
	cvta.to.global.u64 	%rd8, %rd296;
	mul.wide.u32 	%rd9, %r969, 2;
	add.s64 	%rd10, %rd8, %rd9;
	ld.global.nc.u16 	%rs2, [%rd10];
	// begin inline asm
	{  cvt.f32.f16 %f640, %rs2;}

	// end inline asm
	ld.shared.v4.f32 	{%f656, %f657, %f658, %f659}, [_ZZ38flashattn_2warp_split_softmax_v12g_fixPK6__halfS1_S1_PfiifE2sh];
	fma.rn.f32 	%f660, %f656, %f640, 0f00000000;
	mul.wide.u32 	%rd11, %r984, 2;
	add.s64 	%rd12, %rd8, %rd11;
	ld.global.nc.u16 	%rs3, [%rd12];
	// begin inline asm
	{  cvt.f32.f16 %f641, %rs3;}

	// end inline asm
	fma.rn.f32 	%f661, %f657, %f641, %f660;
	mul.wide.u32 	%rd13, %r983, 2;
	add.s64 	%rd14, %rd8, %rd13;
	ld.global.nc.u16 	%rs4, [%rd14];
	// begin inline asm
	{  cvt.f32.f16 %f642, %rs4;}

	// end inline asm
	fma.rn.f32 	%f662, %f658, %f642, %f661;
	mul.wide.u32 	%rd15, %r982, 2;
	add.s64 	%rd16, %rd8, %rd15;
	ld.global.nc.u16 	%rs5, [%rd16];
	// begin inline asm
	{  cvt.f32.f16 %f643, %rs5;}

	// end inline asm
	fma.rn.f32 	%f663, %f659, %f643, %f662;
	mul.wide.u32 	%rd17, %r981, 2;
	add.s64 	%rd18, %rd8, %rd17;
	ld.global.nc.u16 	%rs6, [%rd18];
	// begin inline asm
	{  cvt.f32.f16 %f644, %rs6;}

	// end inline asm
	ld.shared.v4.f32 	{%f664, %f665, %f666, %f667}, [_ZZ38flashattn_2warp_split_softmax_v12g_fixPK6__halfS1_S1_PfiifE2sh+16];
	fma.rn.f32 	%f668, %f664, %f644, %f663;
	mul.wide.u32 	%rd19, %r980, 2;
	add.s64 	%rd20, %rd8, %rd19;
	ld.global.nc.u16 	%rs7, [%rd20];
	// begin inline asm
	{  cvt.f32.f16 %f645, %rs7;}

	// end inline asm
	fma.rn.f32 	%f669, %f665, %f645, %f668;
	mul.wide.u32 	%rd21, %r979, 2;
	add.s64 	%rd22, %rd8, %rd21;
	ld.global.nc.u16 	%rs8, [%rd22];
	// begin inline asm
	{  cvt.f32.f16 %f646, %rs8;}

	// end inline asm
	fma.rn.f32 	%f670, %f666, %f646, %f669;
	mul.wide.u32 	%rd23, %r978, 2;
	add.s64 	%rd24, %rd8, %rd23;
	ld.global.nc.u16 	%rs9, [%rd24];
	// begin inline asm
	{  cvt.f32.f16 %f647, %rs9;}

	// end inline asm
	fma.rn.f32 	%f671, %f667, %f647, %f670;
	mul.wide.u32 	%rd25, %r977, 2;
	add.s64 	%rd26, %rd8, %rd25;
	ld.global.nc.u16 	%rs10, [%rd26];
	// begin inline asm
	{  cvt.f32.f16 %f648, %rs10;}

	// end inline asm
	ld.shared.v4.f32 	{%f672, %f673, %f674, %f675}, [_ZZ38flashattn_2warp_split_softmax_v12g_fixPK6__halfS1_S1_PfiifE2sh+32];
	fma.rn.f32 	%f676, %f672, %f648, %f671;
	mul.wide.u32 	%rd27, %r976, 2;
	add.s64 	%rd28, %rd8, %rd27;
	ld.global.nc.u16 	%rs11, [%rd28];
	// begin inline asm
	{  cvt.f32.f16 %f649, %rs11;}

	// end inline asm
	fma.rn.f32 	%f677, %f673, %f649, %f676;
	mul.wide.u32 	%rd29, %r975, 2;
	add.s64 	%rd30, %rd8, %rd29;
	ld.global.nc.u16 	%rs12, [%rd30];
	// begin inline asm
	{  cvt.f32.f16 %f650, %rs12;}

	// end inline asm
	fma.rn.f32 	%f678, %f674, %f650, %f677;
	mul.wide.u32 	%rd31, %r974, 2;
	add.s64 	%rd32, %rd8, %rd31;
	ld.global.nc.u16 	%rs13, [%rd32];
	// begin inline asm
	{  cvt.f32.f16 %f651, %rs13;}

	// end inline asm
	fma.rn.f32 	%f679, %f675, %f651, %f678;
	mul.wide.u32 	%rd33, %r973, 2;
	add.s64 	%rd34, %rd8, %rd33;
	ld.global.nc.u16 	%rs14, [%rd34];
	// begin inline asm
	{  cvt.f32.f16 %f652, %rs14;}

	// end inline asm
	ld.shared.v4.f32 	{%f680, %f681, %f682, %f683}, [_ZZ38flashattn_2warp_split_softmax_v12g_fixPK6__halfS1_S1_PfiifE2sh+48];
	fma.rn.f32 	%f684, %f680, %f652, %f679;
	mul.wide.u32 	%rd35, %r972, 2;
	add.s64 	%rd36, %rd8, %rd35;
	ld.global.nc.u16 	%rs15, [%rd36];
	// begin inline asm
	{  cvt.f32.f16 %f653, %rs15;}

	// end inline asm
	fma.rn.f32 	%f685, %f681, %f653, %f684;
	mul.wide.u32 	%rd37, %r971, 2;
	add.s64 	%rd38, %rd8, %rd37;
	ld.global.nc.u16 	%rs16, [%rd38];
	// begin inline asm
	{  cvt.f32.f16 %f654, %rs16;}

	// end inline asm
	fma.rn.f32 	%f686, %f682, %f654, %f685;
	mul.wide.u32 	%rd39, %r970, 2;
	add.s64 	%rd40, %rd8, %rd39;
	ld.global.nc.u16 	%rs17, [%rd40];
	// begin inline asm
	{  cvt.f32.f16 %f655, %rs17;}

	// end inline asm
	fma.rn.f32 	%f687, %f683, %f655, %f686;
	mul.f32 	%f1764, %f1742, %f687;
$L__BB0_7:
	shr.u32 	%r260, %r1, 3;
	and.b32  	%r261, %r260, 124;
	mov.u32 	%r262, _ZZ38flashattn_2warp_split_softmax_v12g_fixPK6__halfS1_S1_PfiifE2sh;
	add.s32 	%r263, %r262, %r261;
	add.s32 	%r45, %r263, 64;
	setp.ne.s32 	%p11, %r44, 0;
	mov.b32 	%r264, %f1764;
	shfl.sync.down.b32	%r265|%p12, %r264, 8, 31, 65535;
	mov.b32 	%f688, %r265;
	max.f32 	%f689, %f1764, %f688;
	mov.b32 	%r266, %f689;
	shfl.sync.down.b32	%r267|%p13, %r266, 4, 31, 65535;
	mov.b32 	%f690, %r267;
	max.f32 	%f691, %f689, %f690;
	mov.b32 	%r268, %f691;
	shfl.sync.down.b32	%r269|%p14, %r268, 2, 31, 65535;
	mov.b32 	%f692, %r269;
	max.f32 	%f693, %f691, %f692;
	mov.b32 	%r270, %f693;
	shfl.sync.down.b32	%r271|%p15, %r270, 1, 31, 65535;
	mov.b32 	%f694, %r271;
	max.f32 	%f21, %f693, %f694;
	@%p11 bra 	$L__BB0_9;
	st.shared.f32 	[%r45], %f21;
$L__BB0_9:
	setp.ne.s32 	%p16, %r1, 0;
	bar.sync 	0;
	@%p16 bra 	$L__BB0_11;
	ld.shared.v2.f32 	{%f695, %f696}, [_ZZ38flashattn_2warp_split_softmax_v12g_fixPK6__halfS1_S1_PfiifE2sh+64];
	max.f32 	%f697, %f695, %f696;
	st.shared.f32 	[_ZZ38flashattn_2warp_split_softmax_v12g_fixPK6__halfS1_S1_PfiifE2sh+208], %f697;
$L__BB0_11:
	bar.sync 	0;
	mov.f32 	%f1765, 0f00000000;
	ld.shared.f32 	%f22, [_ZZ38flashattn_2warp_split_softmax_v12g_fixPK6__halfS1_S1_PfiifE2sh+208];
	@%p10 bra 	$L__BB0_13;
	sub.f32 	%f699, %f1764, %f22;
	mul.f32 	%f700, %f699, 0f3FB8AA3B;
	ex2.approx.f32 	%f1765, %f700;
$L__BB0_13:
	mov.b32 	%r272, %f1765;
	shfl.sync.down.b32	%r273|%p19, %r272, 8, 31, 65535;
	mov.b32 	%f701, %r273;
	add.f32 	%f702, %f1765, %f701;
	mov.b32 	%r274, %f702;
	shfl.sync.down.b32	%r275|%p20, %r274, 4, 31, 65535;
	mov.b32 	%f703, %r275;
	add.f32 	%f704, %f702, %f703;
	mov.b32 	%r276, %f704;
	shfl.sync.down.b32	%r277|%p21, %r276, 2, 31, 65535;
	mov.b32 	%f705, %r277;
	add.f32 	%f706, %f704, %f705;
	mov.b32 	%r278, %f706;
	shfl.sync.down.b32	%r279|%p22, %r278, 1, 31, 65535;
	mov.b32 	%f707, %r279;
	add.f32 	%f25, %f706, %f707;
	@%p11 bra 	$L__BB0_15;
	st.shared.f32 	[%r45+8], %f25;
$L__BB0_15:
	mov.f32 	%f1766, 0f00000000;
	mov.f32 	%f1767, %f1766;
	mov.f32 	%f1768, %f1766;
	mov.f32 	%f1769, %f1766;
	mov.f32 	%f1770, %f1766;
	mov.f32 	%f1771, %f1766;
	mov.f32 	%f1772, %f1766;
	mov.f32 	%f1773, %f1766;
	mov.f32 	%f1774, %f1766;
	mov.f32 	%f1775, %f1766;
	mov.f32 	%f1776, %f1766;
	mov.f32 	%f1777, %f1766;
	mov.f32 	%f1778, %f1766;
	mov.f32 	%f1779, %f1766;
	mov.f32 	%f1780, %f1766;
	mov.f32 	%f1781, %f1766;
	@%p10 bra 	$L__BB0_17;
	ld.param.u64 	%rd300, [_Z38flashattn_2warp_split_softmax_v12g_fixPK6__halfS1_S1_Pfiif_param_2];
	cvta.to.global.u64 	%rd41, %rd300;
	mul.wide.u32 	%rd42, %r969, 2;
	add.s64 	%rd43, %rd41, %rd42;
	ld.global.nc.u16 	%rs18, [%rd43];
	// begin inline asm
	{  cvt.f32.f16 %f709, %rs18;}

	// end inline asm
	mul.wide.u32 	%rd44, %r984, 2;
	add.s64 	%rd45, %rd41, %rd44;
	ld.global.nc.u16 	%rs19, [%rd45];
	// begin inline asm
	{  cvt.f32.f16 %f710, %rs19;}

	// end inline asm
	fma.rn.f32 	%f1781, %f1765, %f709, 0f00000000;
	fma.rn.f32 	%f1780, %f1765, %f710, 0f00000000;
	mul.wide.u32 	%rd46, %r983, 2;
	add.s64 	%rd47, %rd41, %rd46;
	ld.global.nc.u16 	%rs20, [%rd47];
	// begin inline asm
	{  cvt.f32.f16 %f711, %rs20;}

	// end inline asm
	mul.wide.u32 	%rd48, %r982, 2;
	add.s64 	%rd49, %rd41, %rd48;
	ld.global.nc.u16 	%rs21, [%rd49];
	// begin inline asm
	{  cvt.f32.f16 %f712, %rs21;}

	// end inline asm
	fma.rn.f32 	%f1779, %f1765, %f711, 0f00000000;
	fma.rn.f32 	%f1778, %f1765, %f712, 0f00000000;
	mul.wide.u32 	%rd50, %r981, 2;
	add.s64 	%rd51, %rd41, %rd50;
	ld.global.nc.u16 	%rs22, [%rd51];
	// begin inline asm
	{  cvt.f32.f16 %f713, %rs22;}

	// end inline asm
	mul.wide.u32 	%rd52, %r980, 2;
	add.s64 	%rd53, %rd41, %rd52;
	ld.global.nc.u16 	%rs23, [%rd53];
	// begin inline asm
	{  cvt.f32.f16 %f714, %rs23;}

	// end inline asm
	fma.rn.f32 	%f1777, %f1765, %f713, 0f00000000;
	fma.rn.f32 	%f1776, %f1765, %f714, 0f00000000;
	mul.wide.u32 	%rd54, %r979, 2;
	add.s64 	%rd55, %rd41, %rd54;
	ld.global.nc.u16 	%rs24, [%rd55];
	// begin inline asm
	{  cvt.f32.f16 %f715, %rs24;}

	// end inline asm
	mul.wide.u32 	%rd56, %r978, 2;
	add.s64 	%rd57, %rd41, %rd56;
	ld.global.nc.u16 	%rs25, [%rd57];
	// begin inline asm
	{  cvt.f32.f16 %f716, %rs25;}

	// end inline asm
	fma.rn.f32 	%f1775, %f1765, %f715, 0f00000000;
	fma.rn.f32 	%f1774, %f1765, %f716, 0f00000000;
	mul.wide.u32 	%rd58, %r977, 2;
	add.s64 	%rd59, %rd41, %rd58;
	ld.global.nc.u16 	%rs26, [%rd59];
	// begin inline asm
	{  cvt.f32.f16 %f717, %rs26;}

	// end inline asm
	mul.wide.u32 	%rd60, %r976, 2;
	add.s64 	%rd61, %rd41, %rd60;
	ld.global.nc.u16 	%rs27, [%rd61];
	// begin inline asm
	{  cvt.f32.f16 %f718, %rs27;}

	// end inline asm
	fma.rn.f32 	%f1773, %f1765, %f717, 0f00000000;
	fma.rn.f32 	%f1772, %f1765, %f718, 0f00000000;
	mul.wide.u32 	%rd62, %r975, 2;
	add.s64 	%rd63, %rd41, %rd62;
	ld.global.nc.u16 	%rs28, [%rd63];
	// begin inline asm
	{  cvt.f32.f16 %f719, %rs28;}

	// end inline asm
	mul.wide.u32 	%rd64, %r974, 2;
	add.s64 	%rd65, %rd41, %rd64;
	ld.global.nc.u16 	%rs29, [%rd65];
	// begin inline asm
	{  cvt.f32.f16 %f720, %rs29;}

	// end inline asm
	fma.rn.f32 	%f1771, %f1765, %f719, 0f00000000;
	fma.rn.f32 	%f1770, %f1765, %f720, 0f00000000;
	mul.wide.u32 	%rd66, %r973, 2;
	add.s64 	%rd67, %rd41, %rd66;
	ld.global.nc.u16 	%rs30, [%rd67];
	// begin inline asm
	{  cvt.f32.f16 %f721, %rs30;}

	// end inline asm
	mul.wide.u32 	%rd68, %r972, 2;
	add.s64 	%rd69, %rd41, %rd68;
	ld.global.nc.u16 	%rs31, [%rd69];
	// begin inline asm
	{  cvt.f32.f16 %f722, %rs31;}

	// end inline asm
	fma.rn.f32 	%f1769, %f1765, %f721, 0f00000000;
	fma.rn.f32 	%f1768, %f1765, %f722, 0f00000000;
	mul.wide.u32 	%rd70, %r971, 2;
	add.s64 	%rd71, %rd41, %rd70;
	ld.global.nc.u16 	%rs32, [%rd71];
	// begin inline asm
	{  cvt.f32.f16 %f723, %rs32;}

	// end inline asm
	mul.wide.u32 	%rd72, %r970, 2;
	add.s64 	%rd73, %rd41, %rd72;
	ld.global.nc.u16 	%rs33, [%rd73];
	// begin inline asm
	{  cvt.f32.f16 %f724, %rs33;}

	// end inline asm
	fma.rn.f32 	%f1767, %f1765, %f723, 0f00000000;
	fma.rn.f32 	%f1766, %f1765, %f724, 0f00000000;
$L__BB0_17:
	and.b32  	%r280, %r1, 31;
	setp.ne.s32 	%p24, %r280, 0;
	mov.b32 	%r281, %f1781;
	shfl.sync.down.b32	%r282|%p25, %r281, 8, 31, 65535;
	mov.b32 	%f725, %r282;
	mov.b32 	%r283, %f1780;
	shfl.sync.down.b32	%r284|%p26, %r283, 8, 31, 65535;
	mov.b32 	%f726, %r284;
	add.f32 	%f727, %f1781, %f725;
	add.f32 	%f728, %f1780, %f726;
	mov.b32 	%r285, %f727;
	shfl.sync.down.b32	%r286|%p27, %r285, 4, 31, 65535;
	mov.b32 	%f729, %r286;
	mov.b32 	%r287, %f728;
	shfl.sync.down.b32	%r288|%p28, %r287, 4, 31, 65535;
	mov.b32 	%f730, %r288;
	add.f32 	%f731, %f727, %f729;
	add.f32 	%f732, %f728, %f730;
	mov.b32 	%r289, %f731;
	shfl.sync.down.b32	%r290|%p29, %r289, 2, 31, 65535;
	mov.b32 	%f733, %r290;
	mov.b32 	%r291, %f732;
	shfl.sync.down.b32	%r292|%p30, %r291, 2, 31, 65535;
	mov.b32 	%f734, %r292;
	add.f32 	%f735, %f731, %f733;
	add.f32 	%f736, %f732, %f734;
	mov.b32 	%r293, %f735;
	shfl.sync.down.b32	%r294|%p31, %r293, 1, 31, 65535;
	mov.b32 	%f737, %r294;
	mov.b32 	%r295, %f736;
	shfl.sync.down.b32	%r296|%p32, %r295, 1, 31, 65535;
	mov.b32 	%f738, %r296;
	add.f32 	%f58, %f735, %f737;
	add.f32 	%f59, %f736, %f738;
	mov.b32 	%r297, %f1779;
	shfl.sync.down.b32	%r298|%p33, %r297, 8, 31, 65535;
	mov.b32 	%f739, %r298;
	mov.b32 	%r299, %f1778;
	shfl.sync.down.b32	%r300|%p34, %r299, 8, 31, 65535;
	mov.b32 	%f740, %r300;
	add.f32 	%f741, %f1779, %f739;
	add.f32 	%f742, %f1778, %f740;
	mov.b32 	%r301, %f741;
	shfl.sync.down.b32	%r302|%p35, %r301, 4, 31, 65535;
	mov.b32 	%f743, %r302;
	mov.b32 	%r303, %f742;
	shfl.sync.down.b32	%r304|%p36, %r303, 4, 31, 65535;
	mov.b32 	%f744, %r304;
	add.f32 	%f745, %f741, %f743;
	add.f32 	%f746, %f742, %f744;
	mov.b32 	%r305, %f745;
	shfl.sync.down.b32	%r306|%p37, %r305, 2, 31, 65535;
	mov.b32 	%f747, %r306;
	mov.b32 	%r307, %f746;
	shfl.sync.down.b32	%r308|%p38, %r307, 2, 31, 65535;
	mov.b32 	%f748, %r308;
	add.f32 	%f749, %f745, %f747;
	add.f32 	%f750, %f746, %f748;
	mov.b32 	%r309, %f749;
	shfl.sync.down.b32	%r310|%p39, %r309, 1, 31, 65535;
	mov.b32 	%f751, %r310;
	mov.b32 	%r311, %f750;
	shfl.sync.down.b32	%r312|%p40, %r311, 1, 31, 65535;
	mov.b32 	%f752, %r312;
	add.f32 	%f60, %f749, %f751;
	add.f32 	%f61, %f750, %f752;
	mov.b32 	%r313, %f1777;
	shfl.sync.down.b32	%r314|%p41, %r313, 8, 31, 65535;
	mov.b32 	%f753, %r314;
	mov.b32 	%r315, %f1776;
	shfl.sync.down.b32	%r316|%p42, %r315, 8, 31, 65535;
	mov.b32 	%f754, %r316;
	add.f32 	%f755, %f1777, %f753;
	add.f32 	%f756, %f1776, %f754;
	mov.b32 	%r317, %f755;
	shfl.sync.down.b32	%r318|%p43, %r317, 4, 31, 65535;
	mov.b32 	%f757, %r318;
	mov.b32 	%r319, %f756;
	shfl.sync.down.b32	%r320|%p44, %r319, 4, 31, 65535;
	mov.b32 	%f758, %r320;
	add.f32 	%f759, %f755, %f757;
	add.f32 	%f760, %f756, %f758;
	mov.b32 	%r321, %f759;
	shfl.sync.down.b32	%r322|%p45, %r321, 2, 31, 65535;
	mov.b32 	%f761, %r322;
	mov.b32 	%r323, %f760;
	shfl.sync.down.b32	%r324|%p46, %r323, 2, 31, 65535;
	mov.b32 	%f762, %r324;
	add.f32 	%f763, %f759, %f761;
	add.f32 	%f764, %f760, %f762;
	mov.b32 	%r325, %f763;
	shfl.sync.down.b32	%r326|%p47, %r325, 1, 31, 65535;
	mov.b32 	%f765, %r326;
	mov.b32 	%r327, %f764;
	shfl.sync.down.b32	%r328|%p48, %r327, 1, 31, 65535;
	mov.b32 	%f766, %r328;
	add.f32 	%f62, %f763, %f765;
	add.f32 	%f63, %f764, %f766;
	mov.b32 	%r329, %f1775;
	shfl.sync.down.b32	%r330|%p49, %r329, 8, 31, 65535;
	mov.b32 	%f767, %r330;
	mov.b32 	%r331, %f1774;
	shfl.sync.down.b32	%r332|%p50, %r331, 8, 31, 65535;
	mov.b32 	%f768, %r332;
	add.f32 	%f769, %f1775, %f767;
	add.f32 	%f770, %f1774, %f768;
	mov.b32 	%r333, %f769;
	shfl.sync.down.b32	%r334|%p51, %r333, 4, 31, 65535;
	mov.b32 	%f771, %r334;
	mov.b32 	%r335, %f770;
	shfl.sync.down.b32	%r336|%p52, %r335, 4, 31, 65535;
	mov.b32 	%f772, %r336;
	add.f32 	%f773, %f769, %f771;
	add.f32 	%f774, %f770, %f772;
	mov.b32 	%r337, %f773;
	shfl.sync.down.b32	%r338|%p53, %r337, 2, 31, 65535;
	mov.b32 	%f775, %r338;
	mov.b32 	%r339, %f774;
	shfl.sync.down.b32	%r340|%p54, %r339, 2, 31, 65535;
	mov.b32 	%f776, %r340;
	add.f32 	%f777, %f773, %f775;
	add.f32 	%f778, %f774, %f776;
	mov.b32 	%r341, %f777;
	shfl.sync.down.b32	%r342|%p55, %r341, 1, 31, 65535;
	mov.b32 	%f779, %r342;
	mov.b32 	%r343, %f778;
	shfl.sync.down.b32	%r344|%p56, %r343, 1, 31, 65535;
	mov.b32 	%f780, %r344;
	add.f32 	%f64, %f777, %f779;
	add.f32 	%f65, %f778, %f780;
	mov.b32 	%r345, %f1773;
	shfl.sync.down.b32	%r346|%p57, %r345, 8, 31, 65535;
	mov.b32 	%f781, %r346;
	mov.b32 	%r347, %f1772;
	shfl.sync.down.b32	%r348|%p58, %r347, 8, 31, 65535;
	mov.b32 	%f782, %r348;
	add.f32 	%f783, %f1773, %f781;
	add.f32 	%f784, %f1772, %f782;
	mov.b32 	%r349, %f783;
	shfl.sync.down.b32	%r350|%p59, %r349, 4, 31, 65535;
	mov.b32 	%f785, %r350;
	mov.b32 	%r351, %f784;
	shfl.sync.down.b32	%r352|%p60, %r351, 4, 31, 65535;
	mov.b32 	%f786, %r352;
	add.f32 	%f787, %f783, %f785;
	add.f32 	%f788, %f784, %f786;
	mov.b32 	%r353, %f787;
	shfl.sync.down.b32	%r354|%p61, %r353, 2, 31, 65535;
	mov.b32 	%f789, %r354;
	mov.b32 	%r355, %f788;
	shfl.sync.down.b32	%r356|%p62, %r355, 2, 31, 65535;
	mov.b32 	%f790, %r356;
	add.f32 	%f791, %f787, %f789;
	add.f32 	%f792, %f788, %f790;
	mov.b32 	%r357, %f791;
	shfl.sync.down.b32	%r358|%p63, %r357, 1, 31, 65535;
	mov.b32 	%f793, %r358;
	mov.b32 	%r359, %f792;
	shfl.sync.down.b32	%r360|%p64, %r359, 1, 31, 65535;
	mov.b32 	%f794, %r360;
	add.f32 	%f66, %f791, %f793;
	add.f32 	%f67, %f792, %f794;
	mov.b32 	%r361, %f1771;
	shfl.sync.down.b32	%r362|%p65, %r361, 8, 31, 65535;
	mov.b32 	%f795, %r362;
	mov.b32 	%r363, %f1770;
	shfl.sync.down.b32	%r364|%p66, %r363, 8, 31, 65535;
	mov.b32 	%f796, %r364;
	add.f32 	%f797, %f1771, %f795;
	add.f32 	%f798, %f1770, %f796;
	mov.b32 	%r365, %f797;
	shfl.sync.down.b32	%r366|%p67, %r365, 4, 31, 65535;
	mov.b32 	%f799, %r366;
	mov.b32 	%r367, %f798;
	shfl.sync.down.b32	%r368|%p68, %r367, 4, 31, 65535;
	mov.b32 	%f800, %r368;
	add.f32 	%f801, %f797, %f799;
	add.f32 	%f802, %f798, %f800;
	mov.b32 	%r369, %f801;
	shfl.sync.down.b32	%r370|%p69, %r369, 2, 31, 65535;
	mov.b32 	%f803, %r370;
	mov.b32 	%r371, %f802;
	shfl.sync.down.b32	%r372|%p70, %r371, 2, 31, 65535;
	mov.b32 	%f804, %r372;
	add.f32 	%f805, %f801, %f803;
	add.f32 	%f806, %f802, %f804;
	mov.b32 	%r373, %f805;
	shfl.sync.down.b32	%r374|%p71, %r373, 1, 31, 65535;
	mov.b32 	%f807, %r374;
	mov.b32 	%r375, %f806;
	shfl.sync.down.b32	%r376|%p72, %r375, 1, 31, 65535;
	mov.b32 	%f808, %r376;
	add.f32 	%f68, %f805, %f807;
	add.f32 	%f69, %f806, %f808;
	mov.b32 	%r377, %f1769;
	shfl.sync.down.b32	%r378|%p73, %r377, 8, 31, 65535;
	mov.b32 	%f809, %r378;
	mov.b32 	%r379, %f1768;
	shfl.sync.down.b32	%r380|%p74, %r379, 8, 31, 65535;
	mov.b32 	%f810, %r380;
	add.f32 	%f811, %f1769, %f809;
	add.f32 	%f812, %f1768, %f810;
	mov.b32 	%r381, %f811;
	shfl.sync.down.b32	%r382|%p75, %r381, 4, 31, 65535;
	mov.b32 	%f813, %r382;
	mov.b32 	%r383, %f812;
	shfl.sync.down.b32	%r384|%p76, %r383, 4, 31, 65535;
	mov.b32 	%f814, %r384;
	add.f32 	%f815, %f811, %f813;
	add.f32 	%f816, %f812, %f814;
	mov.b32 	%r385, %f815;
	shfl.sync.down.b32	%r386|%p77, %r385, 2, 31, 65535;
	mov.b32 	%f817, %r386;
	mov.b32 	%r387, %f816;
	shfl.sync.down.b32	%r388|%p78, %r387, 2, 31, 65535;
	mov.b32 	%f818, %r388;
	add.f32 	%f819, %f815, %f817;
	add.f32 	%f820, %f816, %f818;
	mov.b32 	%r389, %f819;
	shfl.sync.down.b32	%r390|%p79, %r389, 1, 31, 65535;
	mov.b32 	%f821, %r390;
	mov.b32 	%r391, %f820;
	shfl.sync.down.b32	%r392|%p80, %r391, 1, 31, 65535;
	mov.b32 	%f822, %r392;
	add.f32 	%f70, %f819, %f821;
	add.f32 	%f71, %f820, %f822;
	mov.b32 	%r393, %f1767;
	shfl.sync.down.b32	%r394|%p81, %r393, 8, 31, 65535;
	mov.b32 	%f823, %r394;
	mov.b32 	%r395, %f1766;
	shfl.sync.down.b32	%r396|%p82, %r395, 8, 31, 65535;
	mov.b32 	%f824, %r396;
	add.f32 	%f825, %f1767, %f823;
	add.f32 	%f826, %f1766, %f824;
	mov.b32 	%r397, %f825;
	shfl.sync.down.b32	%r398|%p83, %r397, 4, 31, 65535;
	mov.b32 	%f827, %r398;
	mov.b32 	%r399, %f826;
	shfl.sync.down.b32	%r400|%p84, %r399, 4, 31, 65535;
	mov.b32 	%f828, %r400;
	add.f32 	%f829, %f825, %f827;
	add.f32 	%f830, %f826, %f828;
	mov.b32 	%r401, %f829;
	shfl.sync.down.b32	%r402|%p85, %r401, 2, 31, 65535;
	mov.b32 	%f831, %r402;
	mov.b32 	%r403, %f830;
	shfl.sync.down.b32	%r404|%p86, %r403, 2, 31, 65535;
	mov.b32 	%f832, %r404;
	add.f32 	%f833, %f829, %f831;
	add.f32 	%f834, %f830, %f832;
	mov.b32 	%r405, %f833;
	shfl.sync.down.b32	%r406|%p87, %r405, 1, 31, 65535;
	mov.b32 	%f835, %r406;
	mov.b32 	%r407, %f834;
	shfl.sync.down.b32	%r408|%p88, %r407, 1, 31, 65535;
	mov.b32 	%f836, %r408;
	add.f32 	%f72, %f833, %f835;
	add.f32 	%f73, %f834, %f836;
	@%p24 bra 	$L__BB0_19;
	shl.b32 	%r409, %r1, 1;
	and.b32  	%r410, %r409, 1984;
	mov.u32 	%r411, _ZZ38flashattn_2warp_split_softmax_v12g_fixPK6__halfS1_S1_PfiifE2sh;
	add.s32 	%r412, %r411, %r410;
	st.shared.v4.f32 	[%r412+80], {%f58, %f59, %f60, %f61};
	st.shared.v4.f32 	[%r412+96], {%f62, %f63, %f64, %f65};
	st.shared.v4.f32 	[%r412+112], {%f66, %f67, %f68, %f69};
	st.shared.v4.f32 	[%r412+128], {%f70, %f71, %f72, %f73};
$L__BB0_19:
	setp.ne.s32 	%p89, %r1, 0;
	bar.sync 	0;
	@%p89 bra 	$L__BB0_23;
	ld.shared.v2.f32 	{%f838, %f839}, [_ZZ38flashattn_2warp_split_softmax_v12g_fixPK6__halfS1_S1_PfiifE2sh+72];
	add.f32 	%f74, %f838, %f839;
	ld.shared.v4.f32 	{%f840, %f841, %f842, %f843}, [_ZZ38flashattn_2warp_split_softmax_v12g_fixPK6__halfS1_S1_PfiifE2sh+80];
	ld.shared.v4.f32 	{%f844, %f845, %f846, %f847}, [_ZZ38flashattn_2warp_split_softmax_v12g_fixPK6__halfS1_S1_PfiifE2sh+144];
	add.f32 	%f75, %f840, %f844;
	add.f32 	%f76, %f841, %f845;
	add.f32 	%f77, %f842, %f846;
	add.f32 	%f78, %f843, %f847;
	ld.shared.v4.f32 	{%f848, %f849, %f850, %f851}, [_ZZ38flashattn_2warp_split_softmax_v12g_fixPK6__halfS1_S1_PfiifE2sh+96];
	ld.shared.v4.f32 	{%f852, %f853, %f854, %f855}, [_ZZ38flashattn_2warp_split_softmax_v12g_fixPK6__halfS1_S1_PfiifE2sh+160];
	add.f32 	%f79, %f848, %f852;
	add.f32 	%f80, %f849, %f853;
	add.f32 	%f81, %f850, %f854;
	add.f32 	%f82, %f851, %f855;
	ld.shared.v4.f32 	{%f856, %f857, %f858, %f859}, [_ZZ38flashattn_2warp_split_softmax_v12g_fixPK6__halfS1_S1_PfiifE2sh+112];
	ld.shared.v4.f32 	{%f860, %f861, %f862, %f863}, [_ZZ38flashattn_2warp_split_softmax_v12g_fixPK6__halfS1_S1_PfiifE2sh+176];
	add.f32 	%f83, %f856, %f860;
	add.f32 	%f84, %f857, %f861;
	add.f32 	%f85, %f858, %f862;
	add.f32 	%f86, %f859, %f863;
	ld.shared.v4.f32 	{%f864, %f865, %f866, %f867}, [_ZZ38flashattn_2warp_split_softmax_v12g_fixPK6__halfS1_S1_PfiifE2sh+128];
	ld.shared.v4.f32 	{%f868, %f869, %f870, %f871}, [_ZZ38flashattn_2warp_split_softmax_v12g_fixPK6__halfS1_S1_PfiifE2sh+192];
	add.f32 	%f87, %f864, %f868;
	add.f32 	%f88, %f865, %f869;
	add.f32 	%f89, %f866, %f870;
	add.f32 	%f90, %f867, %f871;
	max.f32 	%f91, %f1799, %f22;
	setp.eq.f32 	%p90, %f1800, 0f00000000;
	mov.f32 	%f1782, 0f00000000;
	@%p90 bra 	$L__BB0_22;
	sub.f32 	%f872, %f1799, %f91;
	mul.f32 	%f873, %f872, 0f3FB8AA3B;
	ex2.approx.f32 	%f1782, %f873;
$L__BB0_22:
	sub.f32 	%f874, %f22, %f91;
	mul.f32 	%f875, %f874, 0f3FB8AA3B;
	ex2.approx.f32 	%f876, %f875;
	mul.f32 	%f877, %f74, %f876;
	fma.rn.f32 	%f1800, %f1800, %f1782, %f877;
	mul.f32 	%f878, %f876, %f75;
	fma.rn.f32 	%f1833, %f1782, %f1833, %f878;
	mul.f32 	%f879, %f876, %f76;
	fma.rn.f32 	%f1832, %f1782, %f1832, %f879;
	mul.f32 	%f880, %f876, %f77;
	fma.rn.f32 	%f1831, %f1782, %f1831, %f880;
	mul.f32 	%f881, %f876, %f78;
	fma.rn.f32 	%f1830, %f1782, %f1830, %f881;
	mul.f32 	%f882, %f876, %f79;
	fma.rn.f32 	%f1829, %f1782, %f1829, %f882;
	mul.f32 	%f883, %f876, %f80;
	fma.rn.f32 	%f1828, %f1782, %f1828, %f883;
	mul.f32 	%f884, %f876, %f81;
	fma.rn.f32 	%f1827, %f1782, %f1827, %f884;
	mul.f32 	%f885, %f876, %f82;
	fma.rn.f32 	%f1826, %f1782, %f1826, %f885;
	mul.f32 	%f886, %f876, %f83;
	fma.rn.f32 	%f1825, %f1782, %f1825, %f886;
	mul.f32 	%f887, %f876, %f84;
	fma.rn.f32 	%f1824, %f1782, %f1824, %f887;
	mul.f32 	%f888, %f876, %f85;
	fma.rn.f32 	%f1823, %f1782, %f1823, %f888;
	mul.f32 	%f889, %f876, %f86;
	fma.rn.f32 	%f1822, %f1782, %f1822, %f889;
	mul.f32 	%f890, %f876, %f87;
	fma.rn.f32 	%f1821, %f1782, %f1821, %f890;
	mul.f32 	%f891, %f876, %f88;
	fma.rn.f32 	%f1820, %f1782, %f1820, %f891;
	mul.f32 	%f892, %f876, %f89;
	fma.rn.f32 	%f1819, %f1782, %f1819, %f892;
	mul.f32 	%f893, %f876, %f90;
	fma.rn.f32 	%f1818, %f1782, %f1818, %f893;
	mov.f32 	%f1799, %f91;
$L__BB0_23:
	bar.sync 	0;
	add.s32 	%r986, %r986, 32;
	add.s32 	%r985, %r985, 32;
	add.s32 	%r984, %r984, 32;
	add.s32 	%r983, %r983, 32;
	add.s32 	%r982, %r982, 32;
	add.s32 	%r981, %r981, 32;
	add.s32 	%r980, %r980, 32;
	add.s32 	%r979, %r979, 32;
	add.s32 	%r978, %r978, 32;
	add.s32 	%r977, %r977, 32;
	add.s32 	%r976, %r976, 32;
	add.s32 	%r975, %r975, 32;
	add.s32 	%r974, %r974, 32;
	add.s32 	%r973, %r973, 32;
	add.s32 	%r972, %r972, 32;
	add.s32 	%r971, %r971, 32;
	add.s32 	%r970, %r970, 32;
	add.s32 	%r969, %r969, 32;
	setp.lt.s32 	%p91, %r986, %r232;
	@%p91 bra 	$L__BB0_5;
	add.f32 	%f1817, %f1800, 0f1E3CE508;
$L__BB0_25:
	setp.ne.s32 	%p92, %r1, 0;
	@%p92 bra 	$L__BB0_27;
	ld.param.u64 	%rd304, [_Z38flashattn_2warp_split_softmax_v12g_fixPK6__halfS1_S1_Pfiif_param_3];
	add.s32 	%r413, %r3, %r4;
	shl.b32 	%r414, %r413, 4;
	rcp.rn.f32 	%f894, %f1817;
	mul.f32 	%f895, %f894, %f1833;
	cvta.to.global.u64 	%rd74, %rd304;
	mul.wide.u32 	%rd75, %r414, 4;
	add.s64 	%rd76, %rd74, %rd75;
	st.global.f32 	[%rd76], %f895;
	mul.f32 	%f896, %f894, %f1832;
	st.global.f32 	[%rd76+4], %f896;
	mul.f32 	%f897, %f894, %f1831;
	st.global.f32 	[%rd76+8], %f897;
	mul.f32 	%f898, %f894, %f1830;
	st.global.f32 	[%rd76+12], %f898;
	mul.f32 	%f899, %f894, %f1829;
	st.global.f32 	[%rd76+16], %f899;
	mul.f32 	%f900, %f894, %f1828;
	st.global.f32 	[%rd76+20], %f900;
	mul.f32 	%f901, %f894, %f1827;
	st.global.f32 	[%rd76+24], %f901;
	mul.f32 	%f902, %f894, %f1826;
	st.global.f32 	[%rd76+28], %f902;
	mul.f32 	%f903, %f894, %f1825;
	st.global.f32 	[%rd76+32], %f903;
	mul.f32 	%f904, %f894, %f1824;
	st.global.f32 	[%rd76+36], %f904;
	mul.f32 	%f905, %f894, %f1823;
	st.global.f32 	[%rd76+40], %f905;
	mul.f32 	%f906, %f894, %f1822;
	st.global.f32 	[%rd76+44], %f906;
	mul.f32 	%f907, %f894, %f1821;
	st.global.f32 	[%rd76+48], %f907;
	mul.f32 	%f908, %f894, %f1820;
	st.global.f32 	[%rd76+52], %f908;
	mul.f32 	%f909, %f894, %f1819;
	st.global.f32 	[%rd76+56], %f909;
	mul.f32 	%f910, %f894, %f1818;
	st.global.f32 	[%rd76+60], %f910;
$L__BB0_27:
	bar.sync 	0;
	add.s32 	%r64, %r3, 1;
	setp.eq.s32 	%p93, %r7, 1;
	@%p93 bra 	$L__BB0_115;
	setp.gt.u32 	%p94, %r1, 15;
	@%p94 bra 	$L__BB0_30;
	ld.param.u64 	%rd293, [_Z38flashattn_2warp_split_softmax_v12g_fixPK6__halfS1_S1_Pfiif_param_0];
	add.s32 	%r415, %r64, %r4;
	shl.b32 	%r416, %r415, 4;
	add.s32 	%r417, %r416, %r1;
	cvta.to.global.u64 	%rd77, %rd293;
	mul.wide.u32 	%rd78, %r417, 2;
	add.s64 	%rd79, %rd77, %rd78;
	ld.global.nc.u16 	%rs34, [%rd79];
	// begin inline asm
	{  cvt.f32.f16 %f911, %rs34;}

	// end inline asm
	shl.b32 	%r418, %r1, 2;
	mov.u32 	%r419, _ZZ38flashattn_2warp_split_softmax_v12g_fixPK6__halfS1_S1_PfiifE2sh;
	add.s32 	%r420, %r419, %r418;
	st.shared.f32 	[%r420], %f911;
$L__BB0_30:
	setp.ne.s32 	%p95, %r1, 0;
	bar.sync 	0;
	@%p95 bra 	$L__BB0_32;
	mov.f32 	%f1818, 0f00000000;
	mov.f32 	%f1819, %f1818;
	mov.f32 	%f1820, %f1818;
	mov.f32 	%f1821, %f1818;
	mov.f32 	%f1822, %f1818;
	mov.f32 	%f1823, %f1818;
	mov.f32 	%f1824, %f1818;
	mov.f32 	%f1825, %f1818;
	mov.f32 	%f1826, %f1818;
	mov.f32 	%f1827, %f1818;
	mov.f32 	%f1828, %f1818;
	mov.f32 	%f1829, %f1818;
	mov.f32 	%f1830, %f1818;
	mov.f32 	%f1831, %f1818;
	mov.f32 	%f1832, %f1818;
	mov.f32 	%f1833, %f1818;
$L__BB0_32:
	setp.lt.s32 	%p96, %r232, 1;
	mov.f32 	%f1905, 0f1E3CE508;
	@%p96 bra 	$L__BB0_54;
	mov.u32 	%r422, %ctaid.x;
	shl.b32 	%r423, %r422, 4;
	mul.lo.s32 	%r424, %r423, %r232;
	add.s32 	%r425, %r424, %r232;
	shr.u32 	%r426, %r1, 1;
	and.b32  	%r427, %r426, 496;
	and.b32  	%r428, %r1, 31;
	add.s32 	%r987, %r427, %r428;
	add.s32 	%r1003, %r987, %r425;
	or.b32  	%r429, %r423, 2;
	mad.lo.s32 	%r1002, %r232, %r429, %r987;
	or.b32  	%r430, %r423, 3;
	mad.lo.s32 	%r1001, %r232, %r430, %r987;
	or.b32  	%r431, %r423, 4;
	mad.lo.s32 	%r1000, %r232, %r431, %r987;
	or.b32  	%r432, %r423, 5;
	mad.lo.s32 	%r999, %r232, %r432, %r987;
	or.b32  	%r433, %r423, 6;
	mad.lo.s32 	%r998, %r232, %r433, %r987;
	or.b32  	%r434, %r423, 7;
	mad.lo.s32 	%r997, %r232, %r434, %r987;
	or.b32  	%r435, %r423, 8;
	mad.lo.s32 	%r996, %r232, %r435, %r987;
	or.b32  	%r436, %r423, 9;
	mad.lo.s32 	%r995, %r232, %r436, %r987;
	or.b32  	%r437, %r423, 10;
	mad.lo.s32 	%r994, %r232, %r437, %r987;
	or.b32  	%r438, %r423, 11;
	mad.lo.s32 	%r993, %r232, %r438, %r987;
	or.b32  	%r439, %r423, 12;
	mad.lo.s32 	%r992, %r232, %r439, %r987;
	or.b32  	%r440, %r423, 13;
	mad.lo.s32 	%r991, %r232, %r440, %r987;
	or.b32  	%r441, %r423, 14;
	mad.lo.s32 	%r990, %r232, %r441, %r987;
	or.b32  	%r442, %r423, 15;
	mad.lo.s32 	%r989, %r232, %r442, %r987;
	add.s32 	%r988, %r987, %r424;
	mov.f32 	%f1887, 0fFF800000;
	mov.f32 	%f1888, 0f00000000;
	mov.b32 	%r1004, 0;
$L__BB0_34:
	and.b32  	%r100, %r1, 31;
	setp.lt.u32 	%p97, %r100, 16;
	setp.lt.s32 	%p98, %r987, %r232;
	and.pred  	%p2, %p97, %p98;
	mov.f32 	%f1852, 0fFF800000;
	not.pred 	%p99, %p2;
	@%p99 bra 	$L__BB0_36;
	ld.param.f32 	%f1743, [_Z38flashattn_2warp_split_softmax_v12g_fixPK6__halfS1_S1_Pfiif_param_6];
	ld.param.u64 	%rd297, [_Z38flashattn_2warp_split_softmax_v12g_fixPK6__halfS1_S1_Pfiif_param_1];
	cvta.to.global.u64 	%rd80, %rd297;
	mul.wide.u32 	%rd81, %r988, 2;
	add.s64 	%rd82, %rd80, %rd81;
	ld.global.nc.u16 	%rs35, [%rd82];
	// begin inline asm
	{  cvt.f32.f16 %f917, %rs35;}

	// end inline asm
	ld.shared.v4.f32 	{%f933, %f934, %f935, %f936}, [_ZZ38flashattn_2warp_split_softmax_v12g_fixPK6__halfS1_S1_PfiifE2sh];
	fma.rn.f32 	%f937, %f933, %f917, 0f00000000;
	mul.wide.u32 	%rd83, %r1003, 2;
	add.s64 	%rd84, %rd80, %rd83;
	ld.global.nc.u16 	%rs36, [%rd84];
	// begin inline asm
	{  cvt.f32.f16 %f918, %rs36;}

	// end inline asm
	fma.rn.f32 	%f938, %f934, %f918, %f937;
	mul.wide.u32 	%rd85, %r1002, 2;
	add.s64 	%rd86, %rd80, %rd85;
	ld.global.nc.u16 	%rs37, [%rd86];
	// begin inline asm
	{  cvt.f32.f16 %f919, %rs37;}

	// end inline asm
	fma.rn.f32 	%f939, %f935, %f919, %f938;
	mul.wide.u32 	%rd87, %r1001, 2;
	add.s64 	%rd88, %rd80, %rd87;
	ld.global.nc.u16 	%rs38, [%rd88];
	// begin inline asm
	{  cvt.f32.f16 %f920, %rs38;}

	// end inline asm
	fma.rn.f32 	%f940, %f936, %f920, %f939;
	mul.wide.u32 	%rd89, %r1000, 2;
	add.s64 	%rd90, %rd80, %rd89;
	ld.global.nc.u16 	%rs39, [%rd90];
	// begin inline asm
	{  cvt.f32.f16 %f921, %rs39;}

	// end inline asm
	ld.shared.v4.f32 	{%f941, %f942, %f943, %f944}, [_ZZ38flashattn_2warp_split_softmax_v12g_fixPK6__halfS1_S1_PfiifE2sh+16];
	fma.rn.f32 	%f945, %f941, %f921, %f940;
	mul.wide.u32 	%rd91, %r999, 2;
	add.s64 	%rd92, %rd80, %rd91;
	ld.global.nc.u16 	%rs40, [%rd92];
	// begin inline asm
	{  cvt.f32.f16 %f922, %rs40;}

	// end inline asm
	fma.rn.f32 	%f946, %f942, %f922, %f945;
	mul.wide.u32 	%rd93, %r998, 2;
	add.s64 	%rd94, %rd80, %rd93;
	ld.global.nc.u16 	%rs41, [%rd94];
	// begin inline asm
	{  cvt.f32.f16 %f923, %rs41;}

	// end inline asm
	fma.rn.f32 	%f947, %f943, %f923, %f946;
	mul.wide.u32 	%rd95, %r997, 2;
	add.s64 	%rd96, %rd80, %rd95;
	ld.global.nc.u16 	%rs42, [%rd96];
	// begin inline asm
	{  cvt.f32.f16 %f924, %rs42;}

	// end inline asm
	fma.rn.f32 	%f948, %f944, %f924, %f947;
	mul.wide.u32 	%rd97, %r996, 2;
	add.s64 	%rd98, %rd80, %rd97;
	ld.global.nc.u16 	%rs43, [%rd98];
	// begin inline asm
	{  cvt.f32.f16 %f925, %rs43;}

	// end inline asm
	ld.shared.v4.f32 	{%f949, %f950, %f951, %f952}, [_ZZ38flashattn_2warp_split_softmax_v12g_fixPK6__halfS1_S1_PfiifE2sh+32];
	fma.rn.f32 	%f953, %f949, %f925, %f948;
	mul.wide.u32 	%rd99, %r995, 2;
	add.s64 	%rd100, %rd80, %rd99;
	ld.global.nc.u16 	%rs44, [%rd100];
	// begin inline asm
	{  cvt.f32.f16 %f926, %rs44;}

	// end inline asm
	fma.rn.f32 	%f954, %f950, %f926, %f953;
	mul.wide.u32 	%rd101, %r994, 2;
	add.s64 	%rd102, %rd80, %rd101;
	ld.global.nc.u16 	%rs45, [%rd102];
	// begin inline asm
	{  cvt.f32.f16 %f927, %rs45;}

	// end inline asm
	fma.rn.f32 	%f955, %f951, %f927, %f954;
	mul.wide.u32 	%rd103, %r993, 2;
	add.s64 	%rd104, %rd80, %rd103;
	ld.global.nc.u16 	%rs46, [%rd104];
	// begin inline asm
	{  cvt.f32.f16 %f928, %rs46;}

	// end inline asm
	fma.rn.f32 	%f956, %f952, %f928, %f955;
	mul.wide.u32 	%rd105, %r992, 2;
	add.s64 	%rd106, %rd80, %rd105;
	ld.global.nc.u16 	%rs47, [%rd106];
	// begin inline asm
	{  cvt.f32.f16 %f929, %rs47;}

	// end inline asm
	ld.shared.v4.f32 	{%f957, %f958, %f959, %f960}, [_ZZ38flashattn_2warp_split_softmax_v12g_fixPK6__halfS1_S1_PfiifE2sh+48];
	fma.rn.f32 	%f961, %f957, %f929, %f956;
	mul.wide.u32 	%rd107, %r991, 2;
	add.s64 	%rd108, %rd80, %rd107;
	ld.global.nc.u16 	%rs48, [%rd108];
	// begin inline asm
	{  cvt.f32.f16 %f930, %rs48;}

	// end inline asm
	fma.rn.f32 	%f962, %f958, %f930, %f961;
	mul.wide.u32 	%rd109, %r990, 2;
	add.s64 	%rd110, %rd80, %rd109;
	ld.global.nc.u16 	%rs49, [%rd110];
	// begin inline asm
	{  cvt.f32.f16 %f931, %rs49;}

	// end inline asm
	fma.rn.f32 	%f963, %f959, %f931, %f962;
	mul.wide.u32 	%rd111, %r989, 2;
	add.s64 	%rd112, %rd80, %rd111;
	ld.global.nc.u16 	%rs50, [%rd112];
	// begin inline asm
	{  cvt.f32.f16 %f932, %rs50;}

	// end inline asm
	fma.rn.f32 	%f964, %f960, %f932, %f963;
	mul.f32 	%f1852, %f1743, %f964;
$L__BB0_36:
	shr.u32 	%r443, %r1, 3;
	and.b32  	%r444, %r443, 124;
	mov.u32 	%r445, _ZZ38flashattn_2warp_split_softmax_v12g_fixPK6__halfS1_S1_PfiifE2sh;
	add.s32 	%r446, %r445, %r444;
	add.s32 	%r101, %r446, 64;
	setp.ne.s32 	%p100, %r100, 0;
	mov.b32 	%r447, %f1852;
	shfl.sync.down.b32	%r448|%p101, %r447, 8, 31, 65535;
	mov.b32 	%f965, %r448;
	max.f32 	%f966, %f1852, %f965;
	mov.b32 	%r449, %f966;
	shfl.sync.down.b32	%r450|%p102, %r449, 4, 31, 65535;
	mov.b32 	%f967, %r450;
	max.f32 	%f968, %f966, %f967;
	mov.b32 	%r451, %f968;
	shfl.sync.down.b32	%r452|%p103, %r451, 2, 31, 65535;
	mov.b32 	%f969, %r452;
	max.f32 	%f970, %f968, %f969;
	mov.b32 	%r453, %f970;
	shfl.sync.down.b32	%r454|%p104, %r453, 1, 31, 65535;
	mov.b32 	%f971, %r454;
	max.f32 	%f183, %f970, %f971;
	@%p100 bra 	$L__BB0_38;
	st.shared.f32 	[%r101], %f183;
$L__BB0_38:
	setp.ne.s32 	%p105, %r1, 0;
	bar.sync 	0;
	@%p105 bra 	$L__BB0_40;
	ld.shared.v2.f32 	{%f972, %f973}, [_ZZ38flashattn_2warp_split_softmax_v12g_fixPK6__halfS1_S1_PfiifE2sh+64];
	max.f32 	%f974, %f972, %f973;
	st.shared.f32 	[_ZZ38flashattn_2warp_split_softmax_v12g_fixPK6__halfS1_S1_PfiifE2sh+208], %f974;
$L__BB0_40:
	bar.sync 	0;
	mov.f32 	%f1853, 0f00000000;
	ld.shared.f32 	%f184, [_ZZ38flashattn_2warp_split_softmax_v12g_fixPK6__halfS1_S1_PfiifE2sh+208];
	@%p99 bra 	$L__BB0_42;
	sub.f32 	%f976, %f1852, %f184;
	mul.f32 	%f977, %f976, 0f3FB8AA3B;
	ex2.approx.f32 	%f1853, %f977;
$L__BB0_42:
	mov.b32 	%r455, %f1853;
	shfl.sync.down.b32	%r456|%p108, %r455, 8, 31, 65535;
	mov.b32 	%f978, %r456;
	add.f32 	%f979, %f1853, %f978;
	mov.b32 	%r457, %f979;
	shfl.sync.down.b32	%r458|%p109, %r457, 4, 31, 65535;
	mov.b32 	%f980, %r458;
	add.f32 	%f981, %f979, %f980;
	mov.b32 	%r459, %f981;
	shfl.sync.down.b32	%r460|%p110, %r459, 2, 31, 65535;
	mov.b32 	%f982, %r460;
	add.f32 	%f983, %f981, %f982;
	mov.b32 	%r461, %f983;
	shfl.sync.down.b32	%r462|%p111, %r461, 1, 31, 65535;
	mov.b32 	%f984, %r462;
	add.f32 	%f187, %f983, %f984;
	@%p100 bra 	$L__BB0_44;
	st.shared.f32 	[%r101+8], %f187;
$L__BB0_44:
	mov.f32 	%f1854, 0f00000000;
	mov.f32 	%f1855, %f1854;
	mov.f32 	%f1856, %f1854;
	mov.f32 	%f1857, %f1854;
	mov.f32 	%f1858, %f1854;
	mov.f32 	%f1859, %f1854;
	mov.f32 	%f1860, %f1854;
	mov.f32 	%f1861, %f1854;
	mov.f32 	%f1862, %f1854;
	mov.f32 	%f1863, %f1854;
	mov.f32 	%f1864, %f1854;
	mov.f32 	%f1865, %f1854;
	mov.f32 	%f1866, %f1854;
	mov.f32 	%f1867, %f1854;
	mov.f32 	%f1868, %f1854;
	mov.f32 	%f1869, %f1854;
	@%p99 bra 	$L__BB0_46;
	ld.param.u64 	%rd301, [_Z38flashattn_2warp_split_softmax_v12g_fixPK6__halfS1_S1_Pfiif_param_2];
	cvta.to.global.u64 	%rd113, %rd301;
	mul.wide.u32 	%rd114, %r988, 2;
	add.s64 	%rd115, %rd113, %rd114;
	ld.global.nc.u16 	%rs51, [%rd115];
	// begin inline asm
	{  cvt.f32.f16 %f986, %rs51;}

	// end inline asm
	mul.wide.u32 	%rd116, %r1003, 2;
	add.s64 	%rd117, %rd113, %rd116;
	ld.global.nc.u16 	%rs52, [%rd117];
	// begin inline asm
	{  cvt.f32.f16 %f987, %rs52;}

	// end inline asm
	fma.rn.f32 	%f1869, %f1853, %f986, 0f00000000;
	fma.rn.f32 	%f1868, %f1853, %f987, 0f00000000;
	mul.wide.u32 	%rd118, %r1002, 2;
	add.s64 	%rd119, %rd113, %rd118;
	ld.global.nc.u16 	%rs53, [%rd119];
	// begin inline asm
	{  cvt.f32.f16 %f988, %rs53;}

	// end inline asm
	mul.wide.u32 	%rd120, %r1001, 2;
	add.s64 	%rd121, %rd113, %rd120;
	ld.global.nc.u16 	%rs54, [%rd121];
	// begin inline asm
	{  cvt.f32.f16 %f989, %rs54;}

	// end inline asm
	fma.rn.f32 	%f1867, %f1853, %f988, 0f00000000;
	fma.rn.f32 	%f1866, %f1853, %f989, 0f00000000;
	mul.wide.u32 	%rd122, %r1000, 2;
	add.s64 	%rd123, %rd113, %rd122;
	ld.global.nc.u16 	%rs55, [%rd123];
	// begin inline asm
	{  cvt.f32.f16 %f990, %rs55;}

	// end inline asm
	mul.wide.u32 	%rd124, %r999, 2;
	add.s64 	%rd125, %rd113, %rd124;
	ld.global.nc.u16 	%rs56, [%rd125];
	// begin inline asm
	{  cvt.f32.f16 %f991, %rs56;}

	// end inline asm
	fma.rn.f32 	%f1865, %f1853, %f990, 0f00000000;
	fma.rn.f32 	%f1864, %f1853, %f991, 0f00000000;
	mul.wide.u32 	%rd126, %r998, 2;
	add.s64 	%rd127, %rd113, %rd126;
	ld.global.nc.u16 	%rs57, [%rd127];
	// begin inline asm
	{  cvt.f32.f16 %f992, %rs57;}

	// end inline asm
	mul.wide.u32 	%rd128, %r997, 2;
	add.s64 	%rd129, %rd113, %rd128;
	ld.global.nc.u16 	%rs58, [%rd129];
	// begin inline asm
	{  cvt.f32.f16 %f993, %rs58;}

	// end inline asm
	fma.rn.f32 	%f1863, %f1853, %f992, 0f00000000;
	fma.rn.f32 	%f1862, %f1853, %f993, 0f00000000;
	mul.wide.u32 	%rd130, %r996, 2;
	add.s64 	%rd131, %rd113, %rd130;
	ld.global.nc.u16 	%rs59, [%rd131];
	// begin inline asm
	{  cvt.f32.f16 %f994, %rs59;}

	// end inline asm
	mul.wide.u32 	%rd132, %r995, 2;
	add.s64 	%rd133, %rd113, %rd132;
	ld.global.nc.u16 	%rs60, [%rd133];
	// begin inline asm
	{  cvt.f32.f16 %f995, %rs60;}

	// end inline asm
	fma.rn.f32 	%f1861, %f1853, %f994, 0f00000000;
	fma.rn.f32 	%f1860, %f1853, %f995, 0f00000000;
	mul.wide.u32 	%rd134, %r994, 2;
	add.s64 	%rd135, %rd113, %rd134;
	ld.global.nc.u16 	%rs61, [%rd135];
	// begin inline asm
	{  cvt.f32.f16 %f996, %rs61;}

	// end inline asm
	mul.wide.u32 	%rd136, %r993, 2;
	add.s64 	%rd137, %rd113, %rd136;
	ld.global.nc.u16 	%rs62, [%rd137];
	// begin inline asm
	{  cvt.f32.f16 %f997, %rs62;}

	// end inline asm
	fma.rn.f32 	%f1859, %f1853, %f996, 0f00000000;
	fma.rn.f32 	%f1858, %f1853, %f997, 0f00000000;
	mul.wide.u32 	%rd138, %r992, 2;
	add.s64 	%rd139, %rd113, %rd138;
	ld.global.nc.u16 	%rs63, [%rd139];
	// begin inline asm
	{  cvt.f32.f16 %f998, %rs63;}

	// end inline asm
	mul.wide.u32 	%rd140, %r991, 2;
	add.s64 	%rd141, %rd113, %rd140;
	ld.global.nc.u16 	%rs64, [%rd141];
	// begin inline asm
	{  cvt.f32.f16 %f999, %rs64;}

	// end inline asm
	fma.rn.f32 	%f1857, %f1853, %f998, 0f00000000;
	fma.rn.f32 	%f1856, %f1853, %f999, 0f00000000;
	mul.wide.u32 	%rd142, %r990, 2;
	add.s64 	%rd143, %rd113, %rd142;
	ld.global.nc.u16 	%rs65, [%rd143];
	// begin inline asm
	{  cvt.f32.f16 %f1000, %rs65;}

	// end inline asm
	mul.wide.u32 	%rd144, %r989, 2;
	add.s64 	%rd145, %rd113, %rd144;
	ld.global.nc.u16 	%rs66, [%rd145];
	// begin inline asm
	{  cvt.f32.f16 %f1001, %rs66;}

	// end inline asm
	fma.rn.f32 	%f1855, %f1853, %f1000, 0f00000000;
	fma.rn.f32 	%f1854, %f1853, %f1001, 0f00000000;
$L__BB0_46:
	and.b32  	%r463, %r1, 31;
	setp.ne.s32 	%p113, %r463, 0;
	mov.b32 	%r464, %f1869;
	shfl.sync.down.b32	%r465|%p114, %r464, 8, 31, 65535;
	mov.b32 	%f1002, %r465;
	mov.b32 	%r466, %f1868;
	shfl.sync.down.b32	%r467|%p115, %r466, 8, 31, 65535;
	mov.b32 	%f1003, %r467;
	add.f32 	%f1004, %f1869, %f1002;
	add.f32 	%f1005, %f1868, %f1003;
	mov.b32 	%r468, %f1004;
	shfl.sync.down.b32	%r469|%p116, %r468, 4, 31, 65535;
	mov.b32 	%f1006, %r469;
	mov.b32 	%r470, %f1005;
	shfl.sync.down.b32	%r471|%p117, %r470, 4, 31, 65535;
	mov.b32 	%f1007, %r471;
	add.f32 	%f1008, %f1004, %f1006;
	add.f32 	%f1009, %f1005, %f1007;
	mov.b32 	%r472, %f1008;
	shfl.sync.down.b32	%r473|%p118, %r472, 2, 31, 65535;
	mov.b32 	%f1010, %r473;
	mov.b32 	%r474, %f1009;
	shfl.sync.down.b32	%r475|%p119, %r474, 2, 31, 65535;
	mov.b32 	%f1011, %r475;
	add.f32 	%f1012, %f1008, %f1010;
	add.f32 	%f1013, %f1009, %f1011;
	mov.b32 	%r476, %f1012;
	shfl.sync.down.b32	%r477|%p120, %r476, 1, 31, 65535;
	mov.b32 	%f1014, %r477;
	mov.b32 	%r478, %f1013;
	shfl.sync.down.b32	%r479|%p121, %r478, 1, 31, 65535;
	mov.b32 	%f1015, %r479;
	add.f32 	%f220, %f1012, %f1014;
	add.f32 	%f221, %f1013, %f1015;
	mov.b32 	%r480, %f1867;
	shfl.sync.down.b32	%r481|%p122, %r480, 8, 31, 65535;
	mov.b32 	%f1016, %r481;
	mov.b32 	%r482, %f1866;
	shfl.sync.down.b32	%r483|%p123, %r482, 8, 31, 65535;
	mov.b32 	%f1017, %r483;
	add.f32 	%f1018, %f1867, %f1016;
	add.f32 	%f1019, %f1866, %f1017;
	mov.b32 	%r484, %f1018;
	shfl.sync.down.b32	%r485|%p124, %r484, 4, 31, 65535;
	mov.b32 	%f1020, %r485;
	mov.b32 	%r486, %f1019;
	shfl.sync.down.b32	%r487|%p125, %r486, 4, 31, 65535;
	mov.b32 	%f1021, %r487;
	add.f32 	%f1022, %f1018, %f1020;
	add.f32 	%f1023, %f1019, %f1021;
	mov.b32 	%r488, %f1022;
	shfl.sync.down.b32	%r489|%p126, %r488, 2, 31, 65535;
	mov.b32 	%f1024, %r489;
	mov.b32 	%r490, %f1023;
	shfl.sync.down.b32	%r491|%p127, %r490, 2, 31, 65535;
	mov.b32 	%f1025, %r491;
	add.f32 	%f1026, %f1022, %f1024;
	add.f32 	%f1027, %f1023, %f1025;
	mov.b32 	%r492, %f1026;
	shfl.sync.down.b32	%r493|%p128, %r492, 1, 31, 65535;
	mov.b32 	%f1028, %r493;
	mov.b32 	%r494, %f1027;
	shfl.sync.down.b32	%r495|%p129, %r494, 1, 31, 65535;
	mov.b32 	%f1029, %r495;
	add.f32 	%f222, %f1026, %f1028;
	add.f32 	%f223, %f1027, %f1029;
	mov.b32 	%r496, %f1865;
	shfl.sync.down.b32	%r497|%p130, %r496, 8, 31, 65535;
	mov.b32 	%f1030, %r497;
	mov.b32 	%r498, %f1864;
	shfl.sync.down.b32	%r499|%p131, %r498, 8, 31, 65535;
	mov.b32 	%f1031, %r499;
	add.f32 	%f1032, %f1865, %f1030;
	add.f32 	%f1033, %f1864, %f1031;
	mov.b32 	%r500, %f1032;
	shfl.sync.down.b32	%r501|%p132, %r500, 4, 31, 65535;
	mov.b32 	%f1034, %r501;
	mov.b32 	%r502, %f1033;
	shfl.sync.down.b32	%r503|%p133, %r502, 4, 31, 65535;
	mov.b32 	%f1035, %r503;
	add.f32 	%f1036, %f1032, %f1034;
	add.f32 	%f1037, %f1033, %f1035;
	mov.b32 	%r504, %f1036;
	shfl.sync.down.b32	%r505|%p134, %r504, 2, 31, 65535;
	mov.b32 	%f1038, %r505;
	mov.b32 	%r506, %f1037;
	shfl.sync.down.b32	%r507|%p135, %r506, 2, 31, 65535;
	mov.b32 	%f1039, %r507;
	add.f32 	%f1040, %f1036, %f1038;
	add.f32 	%f1041, %f1037, %f1039;
	mov.b32 	%r508, %f1040;
	shfl.sync.down.b32	%r509|%p136, %r508, 1, 31, 65535;
	mov.b32 	%f1042, %r509;
	mov.b32 	%r510, %f1041;
	shfl.sync.down.b32	%r511|%p137, %r510, 1, 31, 65535;
	mov.b32 	%f1043, %r511;
	add.f32 	%f224, %f1040, %f1042;
	add.f32 	%f225, %f1041, %f1043;
	mov.b32 	%r512, %f1863;
	shfl.sync.down.b32	%r513|%p138, %r512, 8, 31, 65535;
	mov.b32 	%f1044, %r513;
	mov.b32 	%r514, %f1862;
	shfl.sync.down.b32	%r515|%p139, %r514, 8, 31, 65535;
	mov.b32 	%f1045, %r515;
	add.f32 	%f1046, %f1863, %f1044;
	add.f32 	%f1047, %f1862, %f1045;
	mov.b32 	%r516, %f1046;
	shfl.sync.down.b32	%r517|%p140, %r516, 4, 31, 65535;
	mov.b32 	%f1048, %r517;
	mov.b32 	%r518, %f1047;
	shfl.sync.down.b32	%r519|%p141, %r518, 4, 31, 65535;
	mov.b32 	%f1049, %r519;
	add.f32 	%f1050, %f1046, %f1048;
	add.f32 	%f1051, %f1047, %f1049;
	mov.b32 	%r520, %f1050;
	shfl.sync.down.b32	%r521|%p142, %r520, 2, 31, 65535;
	mov.b32 	%f1052, %r521;
	mov.b32 	%r522, %f1051;
	shfl.sync.down.b32	%r523|%p143, %r522, 2, 31, 65535;
	mov.b32 	%f1053, %r523;
	add.f32 	%f1054, %f1050, %f1052;
	add.f32 	%f1055, %f1051, %f1053;
	mov.b32 	%r524, %f1054;
	shfl.sync.down.b32	%r525|%p144, %r524, 1, 31, 65535;
	mov.b32 	%f1056, %r525;
	mov.b32 	%r526, %f1055;
	shfl.sync.down.b32	%r527|%p145, %r526, 1, 31, 65535;
	mov.b32 	%f1057, %r527;
	add.f32 	%f226, %f1054, %f1056;
	add.f32 	%f227, %f1055, %f1057;
	mov.b32 	%r528, %f1861;
	shfl.sync.down.b32	%r529|%p146, %r528, 8, 31, 65535;
	mov.b32 	%f1058, %r529;
	mov.b32 	%r530, %f1860;
	shfl.sync.down.b32	%r531|%p147, %r530, 8, 31, 65535;
	mov.b32 	%f1059, %r531;
	add.f32 	%f1060, %f1861, %f1058;
	add.f32 	%f1061, %f1860, %f1059;
	mov.b32 	%r532, %f1060;
	shfl.sync.down.b32	%r533|%p148, %r532, 4, 31, 65535;
	mov.b32 	%f1062, %r533;
	mov.b32 	%r534, %f1061;
	shfl.sync.down.b32	%r535|%p149, %r534, 4, 31, 65535;
	mov.b32 	%f1063, %r535;
	add.f32 	%f1064, %f1060, %f1062;
	add.f32 	%f1065, %f1061, %f1063;
	mov.b32 	%r536, %f1064;
	shfl.sync.down.b32	%r537|%p150, %r536, 2, 31, 65535;
	mov.b32 	%f1066, %r537;
	mov.b32 	%r538, %f1065;
	shfl.sync.down.b32	%r539|%p151, %r538, 2, 31, 65535;
	mov.b32 	%f1067, %r539;
	add.f32 	%f1068, %f1064, %f1066;
	add.f32 	%f1069, %f1065, %f1067;
	mov.b32 	%r540, %f1068;
	shfl.sync.down.b32	%r541|%p152, %r540, 1, 31, 65535;
	mov.b32 	%f1070, %r541;
	mov.b32 	%r542, %f1069;
	shfl.sync.down.b32	%r543|%p153, %r542, 1, 31, 65535;
	mov.b32 	%f1071, %r543;
	add.f32 	%f228, %f1068, %f1070;
	add.f32 	%f229, %f1069, %f1071;
	mov.b32 	%r544, %f1859;
	shfl.sync.down.b32	%r545|%p154, %r544, 8, 31, 65535;
	mov.b32 	%f1072, %r545;
	mov.b32 	%r546, %f1858;
	shfl.sync.down.b32	%r547|%p155, %r546, 8, 31, 65535;
	mov.b32 	%f1073, %r547;
	add.f32 	%f1074, %f1859, %f1072;
	add.f32 	%f1075, %f1858, %f1073;
	mov.b32 	%r548, %f1074;
	shfl.sync.down.b32	%r549|%p156, %r548, 4, 31, 65535;
	mov.b32 	%f1076, %r549;
	mov.b32 	%r550, %f1075;
	shfl.sync.down.b32	%r551|%p157, %r550, 4, 31, 65535;
	mov.b32 	%f1077, %r551;
	add.f32 	%f1078, %f1074, %f1076;
	add.f32 	%f1079, %f1075, %f1077;
	mov.b32 	%r552, %f1078;
	shfl.sync.down.b32	%r553|%p158, %r552, 2, 31, 65535;
	mov.b32 	%f1080, %r553;
	mov.b32 	%r554, %f1079;
	shfl.sync.down.b32	%r555|%p159, %r554, 2, 31, 65535;
	mov.b32 	%f1081, %r555;
	add.f32 	%f1082, %f1078, %f1080;
	add.f32 	%f1083, %f1079, %f1081;
	mov.b32 	%r556, %f1082;
	shfl.sync.down.b32	%r557|%p160, %r556, 1, 31, 65535;
	mov.b32 	%f1084, %r557;
	mov.b32 	%r558, %f1083;
	shfl.sync.down.b32	%r559|%p161, %r558, 1, 31, 65535;
	mov.b32 	%f1085, %r559;
	add.f32 	%f230, %f1082, %f1084;
	add.f32 	%f231, %f1083, %f1085;
	mov.b32 	%r560, %f1857;
	shfl.sync.down.b32	%r561|%p162, %r560, 8, 31, 65535;
	mov.b32 	%f1086, %r561;
	mov.b32 	%r562, %f1856;
	shfl.sync.down.b32	%r563|%p163, %r562, 8, 31, 65535;
	mov.b32 	%f1087, %r563;
	add.f32 	%f1088, %f1857, %f1086;
	add.f32 	%f1089, %f1856, %f1087;
	mov.b32 	%r564, %f1088;
	shfl.sync.down.b32	%r565|%p164, %r564, 4, 31, 65535;
	mov.b32 	%f1090, %r565;
	mov.b32 	%r566, %f1089;
	shfl.sync.down.b32	%r567|%p165, %r566, 4, 31, 65535;
	mov.b32 	%f1091, %r567;
	add.f32 	%f1092, %f1088, %f1090;
	add.f32 	%f1093, %f1089, %f1091;
	mov.b32 	%r568, %f1092;
	shfl.sync.down.b32	%r569|%p166, %r568, 2, 31, 65535;
	mov.b32 	%f1094, %r569;
	mov.b32 	%r570, %f1093;
	shfl.sync.down.b32	%r571|%p167, %r570, 2, 31, 65535;
	mov.b32 	%f1095, %r571;
	add.f32 	%f1096, %f1092, %f1094;
	add.f32 	%f1097, %f1093, %f1095;
	mov.b32 	%r572, %f1096;
	shfl.sync.down.b32	%r573|%p168, %r572, 1, 31, 65535;
	mov.b32 	%f1098, %r573;
	mov.b32 	%r574, %f1097;
	shfl.sync.down.b32	%r575|%p169, %r574, 1, 31, 65535;
	mov.b32 	%f1099, %r575;
	add.f32 	%f232, %f1096, %f1098;
	add.f32 	%f233, %f1097, %f1099;
	mov.b32 	%r576, %f1855;
	shfl.sync.down.b32	%r577|%p170, %r576, 8, 31, 65535;
	mov.b32 	%f1100, %r577;
	mov.b32 	%r578, %f1854;
	shfl.sync.down.b32	%r579|%p171, %r578, 8, 31, 65535;
	mov.b32 	%f1101, %r579;
	add.f32 	%f1102, %f1855, %f1100;
	add.f32 	%f1103, %f1854, %f1101;
	mov.b32 	%r580, %f1102;
	shfl.sync.down.b32	%r581|%p172, %r580, 4, 31, 65535;
	mov.b32 	%f1104, %r581;
	mov.b32 	%r582, %f1103;
	shfl.sync.down.b32	%r583|%p173, %r582, 4, 31, 65535;
	mov.b32 	%f1105, %r583;
	add.f32 	%f1106, %f1102, %f1104;
	add.f32 	%f1107, %f1103, %f1105;
	mov.b32 	%r584, %f1106;
	shfl.sync.down.b32	%r585|%p174, %r584, 2, 31, 65535;
	mov.b32 	%f1108, %r585;
	mov.b32 	%r586, %f1107;
	shfl.sync.down.b32	%r587|%p175, %r586, 2, 31, 65535;
	mov.b32 	%f1109, %r587;
	add.f32 	%f1110, %f1106, %f1108;
	add.f32 	%f1111, %f1107, %f1109;
	mov.b32 	%r588, %f1110;
	shfl.sync.down.b32	%r589|%p176, %r588, 1, 31, 65535;
	mov.b32 	%f1112, %r589;
	mov.b32 	%r590, %f1111;
	shfl.sync.down.b32	%r591|%p177, %r590, 1, 31, 65535;
	mov.b32 	%f1113, %r591;
	add.f32 	%f234, %f1110, %f1112;
	add.f32 	%f235, %f1111, %f1113;
	@%p113 bra 	$L__BB0_48;
	shl.b32 	%r592, %r1, 1;
	and.b32  	%r593, %r592, 1984;
	mov.u32 	%r594, _ZZ38flashattn_2warp_split_softmax_v12g_fixPK6__halfS1_S1_PfiifE2sh;
	add.s32 	%r595, %r594, %r593;
	st.shared.v4.f32 	[%r595+80], {%f220, %f221, %f222, %f223};
	st.shared.v4.f32 	[%r595+96], {%f224, %f225, %f226, %f227};
	st.shared.v4.f32 	[%r595+112], {%f228, %f229, %f230, %f231};
	st.shared.v4.f32 	[%r595+128], {%f232, %f233, %f234, %f235};
$L__BB0_48:
	setp.ne.s32 	%p178, %r1, 0;
	bar.sync 	0;
	@%p178 bra 	$L__BB0_52;
	ld.shared.v2.f32 	{%f1115, %f1116}, [_ZZ38flashattn_2warp_split_softmax_v12g_fixPK6__halfS1_S1_PfiifE2sh+72];
	add.f32 	%f236, %f1115, %f1116;
	ld.shared.v4.f32 	{%f1117, %f1118, %f1119, %f1120}, [_ZZ38flashattn_2warp_split_softmax_v12g_fixPK6__halfS1_S1_PfiifE2sh+80];
	ld.shared.v4.f32 	{%f1121, %f1122, %f1123, %f1124}, [_ZZ38flashattn_2warp_split_softmax_v12g_fixPK6__halfS1_S1_PfiifE2sh+144];
	add.f32 	%f237, %f1117, %f1121;
	add.f32 	%f238, %f1118, %f1122;
	add.f32 	%f239, %f1119, %f1123;
	add.f32 	%f240, %f1120, %f1124;
	ld.shared.v4.f32 	{%f1125, %f1126, %f1127, %f1128}, [_ZZ38flashattn_2warp_split_softmax_v12g_fixPK6__halfS1_S1_PfiifE2sh+96];
	ld.shared.v4.f32 	{%f1129, %f1130, %f1131, %f1132}, [_ZZ38flashattn_2warp_split_softmax_v12g_fixPK6__halfS1_S1_PfiifE2sh+160];
	add.f32 	%f241, %f1125, %f1129;
	add.f32 	%f242, %f1126, %f1130;
	add.f32 	%f243, %f1127, %f1131;
	add.f32 	%f244, %f1128, %f1132;
	ld.shared.v4.f32 	{%f1133, %f1134, %f1135, %f1136}, [_ZZ38flashattn_2warp_split_softmax_v12g_fixPK6__halfS1_S1_PfiifE2sh+112];
	ld.shared.v4.f32 	{%f1137, %f1138, %f1139, %f1140}, [_ZZ38flashattn_2warp_split_softmax_v12g_fixPK6__halfS1_S1_PfiifE2sh+176];
	add.f32 	%f245, %f1133, %f1137;
	add.f32 	%f246, %f1134, %f1138;
	add.f32 	%f247, %f1135, %f1139;
	add.f32 	%f248, %f1136, %f1140;
	ld.shared.v4.f32 	{%f1141, %f1142, %f1143, %f1144}, [_ZZ38flashattn_2warp_split_softmax_v12g_fixPK6__halfS1_S1_PfiifE2sh+128];
	ld.shared.v4.f32 	{%f1145, %f1146, %f1147, %f1148}, [_ZZ38flashattn_2warp_split_softmax_v12g_fixPK6__halfS1_S1_PfiifE2sh+192];
	add.f32 	%f249, %f1141, %f1145;
	add.f32 	%f250, %f1142, %f1146;
	add.f32 	%f251, %f1143, %f1147;
	add.f32 	%f252, %f1144, %f1148;
	max.f32 	%f253, %f1887, %f184;
	setp.eq.f32 	%p179, %f1888, 0f00000000;
	mov.f32 	%f1870, 0f00000000;
	@%p179 bra 	$L__BB0_51;
	sub.f32 	%f1149, %f1887, %f253;
	mul.f32 	%f1150, %f1149, 0f3FB8AA3B;
	ex2.approx.f32 	%f1870, %f1150;
$L__BB0_51:
	sub.f32 	%f1151, %f184, %f253;
	mul.f32 	%f1152, %f1151, 0f3FB8AA3B;
	ex2.approx.f32 	%f1153, %f1152;
	mul.f32 	%f1154, %f236, %f1153;
	fma.rn.f32 	%f1888, %f1888, %f1870, %f1154;
	mul.f32 	%f1155, %f1153, %f237;
	fma.rn.f32 	%f1833, %f1870, %f1833, %f1155;
	mul.f32 	%f1156, %f1153, %f238;
	fma.rn.f32 	%f1832, %f1870, %f1832, %f1156;
	mul.f32 	%f1157, %f1153, %f239;
	fma.rn.f32 	%f1831, %f1870, %f1831, %f1157;
	mul.f32 	%f1158, %f1153, %f240;
	fma.rn.f32 	%f1830, %f1870, %f1830, %f1158;
	mul.f32 	%f1159, %f1153, %f241;
	fma.rn.f32 	%f1829, %f1870, %f1829, %f1159;
	mul.f32 	%f1160, %f1153, %f242;
	fma.rn.f32 	%f1828, %f1870, %f1828, %f1160;
	mul.f32 	%f1161, %f1153, %f243;
	fma.rn.f32 	%f1827, %f1870, %f1827, %f1161;
	mul.f32 	%f1162, %f1153, %f244;
	fma.rn.f32 	%f1826, %f1870, %f1826, %f1162;
	mul.f32 	%f1163, %f1153, %f245;
	fma.rn.f32 	%f1825, %f1870, %f1825, %f1163;
	mul.f32 	%f1164, %f1153, %f246;
	fma.rn.f32 	%f1824, %f1870, %f1824, %f1164;
	mul.f32 	%f1165, %f1153, %f247;
	fma.rn.f32 	%f1823, %f1870, %f1823, %f1165;
	mul.f32 	%f1166, %f1153, %f248;
	fma.rn.f32 	%f1822, %f1870, %f1822, %f1166;
	mul.f32 	%f1167, %f1153, %f249;
	fma.rn.f32 	%f1821, %f1870, %f1821, %f1167;
	mul.f32 	%f1168, %f1153, %f250;
	fma.rn.f32 	%f1820, %f1870, %f1820, %f1168;
	mul.f32 	%f1169, %f1153, %f251;
	fma.rn.f32 	%f1819, %f1870, %f1819, %f1169;
	mul.f32 	%f1170, %f1153, %f252;
	fma.rn.f32 	%f1818, %f1870, %f1818, %f1170;
	mov.f32 	%f1887, %f253;
$L__BB0_52:
	bar.sync 	0;
	add.s32 	%r1004, %r1004, 32;
	add.s32 	%r1003, %r1003, 32;
	add.s32 	%r1002, %r1002, 32;
	add.s32 	%r1001, %r1001, 32;
	add.s32 	%r1000, %r1000, 32;
	add.s32 	%r999, %r999, 32;
	add.s32 	%r998, %r998, 32;
	add.s32 	%r997, %r997, 32;
	add.s32 	%r996, %r996, 32;
	add.s32 	%r995, %r995, 32;
	add.s32 	%r994, %r994, 32;
	add.s32 	%r993, %r993, 32;
	add.s32 	%r992, %r992, 32;
	add.s32 	%r991, %r991, 32;
	add.s32 	%r990, %r990, 32;
	add.s32 	%r989, %r989, 32;
	add.s32 	%r988, %r988, 32;
	add.s32 	%r987, %r987, 32;
	setp.lt.s32 	%p180, %r1004, %r232;
	@%p180 bra 	$L__BB0_34;
	add.f32 	%f1905, %f1888, 0f1E3CE508;
$L__BB0_54:
	setp.ne.s32 	%p181, %r1, 0;
	@%p181 bra 	$L__BB0_56;
	ld.param.u64 	%rd305, [_Z38flashattn_2warp_split_softmax_v12g_fixPK6__halfS1_S1_Pfiif_param_3];
	add.s32 	%r596, %r3, %r4;
	shl.b32 	%r597, %r596, 4;
	add.s32 	%r598, %r597, 16;
	rcp.rn.f32 	%f1171, %f1905;
	mul.f32 	%f1172, %f1171, %f1833;
	cvta.to.global.u64 	%rd146, %rd305;
	mul.wide.u32 	%rd147, %r598, 4;
	add.s64 	%rd148, %rd146, %rd147;
	st.global.f32 	[%rd148], %f1172;
	mul.f32 	%f1173, %f1171, %f1832;
	st.global.f32 	[%rd148+4], %f1173;
	mul.f32 	%f1174, %f1171, %f1831;
	st.global.f32 	[%rd148+8], %f1174;
	mul.f32 	%f1175, %f1171, %f1830;
	st.global.f32 	[%rd148+12], %f1175;
	mul.f32 	%f1176, %f1171, %f1829;
	st.global.f32 	[%rd148+16], %f1176;
	mul.f32 	%f1177, %f1171, %f1828;
	st.global.f32 	[%rd148+20], %f1177;
	mul.f32 	%f1178, %f1171, %f1827;
	st.global.f32 	[%rd148+24], %f1178;
	mul.f32 	%f1179, %f1171, %f1826;
	st.global.f32 	[%rd148+28], %f1179;
	mul.f32 	%f1180, %f1171, %f1825;
	st.global.f32 	[%rd148+32], %f1180;
	mul.f32 	%f1181, %f1171, %f1824;
	st.global.f32 	[%rd148+36], %f1181;
	mul.f32 	%f1182, %f1171, %f1823;
	st.global.f32 	[%rd148+40], %f1182;
	mul.f32 	%f1183, %f1171, %f1822;
	st.global.f32 	[%rd148+44], %f1183;
	mul.f32 	%f1184, %f1171, %f1821;
	st.global.f32 	[%rd148+48], %f1184;
	mul.f32 	%f1185, %f1171, %f1820;
	st.global.f32 	[%rd148+52], %f1185;
	mul.f32 	%f1186, %f1171, %f1819;
	st.global.f32 	[%rd148+56], %f1186;
	mul.f32 	%f1187, %f1171, %f1818;
	st.global.f32 	[%rd148+60], %f1187;
$L__BB0_56:
	bar.sync 	0;
	add.s32 	%r120, %r3, 2;
	setp.eq.s32 	%p182, %r7, 2;
	@%p182 bra 	$L__BB0_115;
	setp.gt.u32 	%p183, %r1, 15;
	@%p183 bra 	$L__BB0_59;
	ld.param.u64 	%rd294, [_Z38flashattn_2warp_split_softmax_v12g_fixPK6__halfS1_S1_Pfiif_param_0];
	add.s32 	%r599, %r120, %r4;
	shl.b32 	%r600, %r599, 4;
	add.s32 	%r601, %r600, %r1;
	cvta.to.global.u64 	%rd149, %rd294;
	mul.wide.u32 	%rd150, %r601, 2;
	add.s64 	%rd151, %rd149, %rd150;
	ld.global.nc.u16 	%rs67, [%rd151];
	// begin inline asm
	{  cvt.f32.f16 %f1188, %rs67;}

	// end inline asm
	shl.b32 	%r602, %r1, 2;
	mov.u32 	%r603, _ZZ38flashattn_2warp_split_softmax_v12g_fixPK6__halfS1_S1_PfiifE2sh;
	add.s32 	%r604, %r603, %r602;
	st.shared.f32 	[%r604], %f1188;
$L__BB0_59:
	setp.ne.s32 	%p184, %r1, 0;
	bar.sync 	0;
	@%p184 bra 	$L__BB0_61;
	mov.f32 	%f1818, 0f00000000;
	mov.f32 	%f1819, %f1818;
	mov.f32 	%f1820, %f1818;
	mov.f32 	%f1821, %f1818;
	mov.f32 	%f1822, %f1818;
	mov.f32 	%f1823, %f1818;
	mov.f32 	%f1824, %f1818;
	mov.f32 	%f1825, %f1818;
	mov.f32 	%f1826, %f1818;
	mov.f32 	%f1827, %f1818;
	mov.f32 	%f1828, %f1818;
	mov.f32 	%f1829, %f1818;
	mov.f32 	%f1830, %f1818;
	mov.f32 	%f1831, %f1818;
	mov.f32 	%f1832, %f1818;
	mov.f32 	%f1833, %f1818;
$L__BB0_61:
	setp.lt.s32 	%p185, %r232, 1;
	mov.f32 	%f1993, 0f1E3CE508;
	@%p185 bra 	$L__BB0_83;
	mov.u32 	%r606, %ctaid.x;
	shl.b32 	%r607, %r606, 4;
	mul.lo.s32 	%r608, %r607, %r232;
	add.s32 	%r609, %r608, %r232;
	shr.u32 	%r610, %r1, 1;
	and.b32  	%r611, %r610, 496;
	and.b32  	%r612, %r1, 31;
	add.s32 	%r1005, %r611, %r612;
	add.s32 	%r1021, %r1005, %r609;
	or.b32  	%r613, %r607, 2;
	mad.lo.s32 	%r1020, %r232, %r613, %r1005;
	or.b32  	%r614, %r607, 3;
	mad.lo.s32 	%r1019, %r232, %r614, %r1005;
	or.b32  	%r615, %r607, 4;
	mad.lo.s32 	%r1018, %r232, %r615, %r1005;
	or.b32  	%r616, %r607, 5;
	mad.lo.s32 	%r1017, %r232, %r616, %r1005;
	or.b32  	%r617, %r607, 6;
	mad.lo.s32 	%r1016, %r232, %r617, %r1005;
	or.b32  	%r618, %r607, 7;
	mad.lo.s32 	%r1015, %r232, %r618, %r1005;
	or.b32  	%r619, %r607, 8;
	mad.lo.s32 	%r1014, %r232, %r619, %r1005;
	or.b32  	%r620, %r607, 9;
	mad.lo.s32 	%r1013, %r232, %r620, %r1005;
	or.b32  	%r621, %r607, 10;
	mad.lo.s32 	%r1012, %r232, %r621, %r1005;
	or.b32  	%r622, %r607, 11;
	mad.lo.s32 	%r1011, %r232, %r622, %r1005;
	or.b32  	%r623, %r607, 12;
	mad.lo.s32 	%r1010, %r232, %r623, %r1005;
	or.b32  	%r624, %r607, 13;
	mad.lo.s32 	%r1009, %r232, %r624, %r1005;
	or.b32  	%r625, %r607, 14;
	mad.lo.s32 	%r1008, %r232, %r625, %r1005;
	or.b32  	%r626, %r607, 15;
	mad.lo.s32 	%r1007, %r232, %r626, %r1005;
	add.s32 	%r1006, %r1005, %r608;
	mov.f32 	%f1975, 0fFF800000;
	mov.f32 	%f1976, 0f00000000;
	mov.b32 	%r1022, 0;
$L__BB0_63:
	and.b32  	%r156, %r1, 31;
	setp.lt.u32 	%p186, %r156, 16;
	setp.lt.s32 	%p187, %r1005, %r232;
	and.pred  	%p3, %p186, %p187;
	mov.f32 	%f1940, 0fFF800000;
	not.pred 	%p188, %p3;
	@%p188 bra 	$L__BB0_65;
	ld.param.f32 	%f1744, [_Z38flashattn_2warp_split_softmax_v12g_fixPK6__halfS1_S1_Pfiif_param_6];
	ld.param.u64 	%rd298, [_Z38flashattn_2warp_split_softmax_v12g_fixPK6__halfS1_S1_Pfiif_param_1];
	cvta.to.global.u64 	%rd152, %rd298;
	mul.wide.u32 	%rd153, %r1006, 2;
	add.s64 	%rd154, %rd152, %rd153;
	ld.global.nc.u16 	%rs68, [%rd154];
	// begin inline asm
	{  cvt.f32.f16 %f1194, %rs68;}

	// end inline asm
	ld.shared.v4.f32 	{%f1210, %f1211, %f1212, %f1213}, [_ZZ38flashattn_2warp_split_softmax_v12g_fixPK6__halfS1_S1_PfiifE2sh];
	fma.rn.f32 	%f1214, %f1210, %f1194, 0f00000000;
	mul.wide.u32 	%rd155, %r1021, 2;
	add.s64 	%rd156, %rd152, %rd155;
	ld.global.nc.u16 	%rs69, [%rd156];
	// begin inline asm
	{  cvt.f32.f16 %f1195, %rs69;}

	// end inline asm
	fma.rn.f32 	%f1215, %f1211, %f1195, %f1214;
	mul.wide.u32 	%rd157, %r1020, 2;
	add.s64 	%rd158, %rd152, %rd157;
	ld.global.nc.u16 	%rs70, [%rd158];
	// begin inline asm
	{  cvt.f32.f16 %f1196, %rs70;}

	// end inline asm
	fma.rn.f32 	%f1216, %f1212, %f1196, %f1215;
	mul.wide.u32 	%rd159, %r1019, 2;
	add.s64 	%rd160, %rd152, %rd159;
	ld.global.nc.u16 	%rs71, [%rd160];
	// begin inline asm
	{  cvt.f32.f16 %f1197, %rs71;}

	// end inline asm
	fma.rn.f32 	%f1217, %f1213, %f1197, %f1216;
	mul.wide.u32 	%rd161, %r1018, 2;
	add.s64 	%rd162, %rd152, %rd161;
	ld.global.nc.u16 	%rs72, [%rd162];
	// begin inline asm
	{  cvt.f32.f16 %f1198, %rs72;}

	// end inline asm
	ld.shared.v4.f32 	{%f1218, %f1219, %f1220, %f1221}, [_ZZ38flashattn_2warp_split_softmax_v12g_fixPK6__halfS1_S1_PfiifE2sh+16];
	fma.rn.f32 	%f1222, %f1218, %f1198, %f1217;
	mul.wide.u32 	%rd163, %r1017, 2;
	add.s64 	%rd164, %rd152, %rd163;
	ld.global.nc.u16 	%rs73, [%rd164];
	// begin inline asm
	{  cvt.f32.f16 %f1199, %rs73;}

	// end inline asm
	fma.rn.f32 	%f1223, %f1219, %f1199, %f1222;
	mul.wide.u32 	%rd165, %r1016, 2;
	add.s64 	%rd166, %rd152, %rd165;
	ld.global.nc.u16 	%rs74, [%rd166];
	// begin inline asm
	{  cvt.f32.f16 %f1200, %rs74;}

	// end inline asm
	fma.rn.f32 	%f1224, %f1220, %f1200, %f1223;
	mul.wide.u32 	%rd167, %r1015, 2;
	add.s64 	%rd168, %rd152, %rd167;
	ld.global.nc.u16 	%rs75, [%rd168];
	// begin inline asm
	{  cvt.f32.f16 %f1201, %rs75;}

	// end inline asm
	fma.rn.f32 	%f1225, %f1221, %f1201, %f1224;
	mul.wide.u32 	%rd169, %r1014, 2;
	add.s64 	%rd170, %rd152, %rd169;
	ld.global.nc.u16 	%rs76, [%rd170];
	// begin inline asm
	{  cvt.f32.f16 %f1202, %rs76;}

	// end inline asm
	ld.shared.v4.f32 	{%f1226, %f1227, %f1228, %f1229}, [_ZZ38flashattn_2warp_split_softmax_v12g_fixPK6__halfS1_S1_PfiifE2sh+32];
	fma.rn.f32 	%f1230, %f1226, %f1202, %f1225;
	mul.wide.u32 	%rd171, %r1013, 2;
	add.s64 	%rd172, %rd152, %rd171;
	ld.global.nc.u16 	%rs77, [%rd172];
	// begin inline asm
	{  cvt.f32.f16 %f1203, %rs77;}

	// end inline asm
	fma.rn.f32 	%f1231, %f1227, %f1203, %f1230;
	mul.wide.u32 	%rd173, %r1012, 2;
	add.s64 	%rd174, %rd152, %rd173;
	ld.global.nc.u16 	%rs78, [%rd174];
	// begin inline asm
	{  cvt.f32.f16 %f1204, %rs78;}

	// end inline asm
	fma.rn.f32 	%f1232, %f1228, %f1204, %f1231;
	mul.wide.u32 	%rd175, %r1011, 2;
	add.s64 	%rd176, %rd152, %rd175;
	ld.global.nc.u16 	%rs79, [%rd176];
	// begin inline asm
	{  cvt.f32.f16 %f1205, %rs79;}

	// end inline asm
	fma.rn.f32 	%f1233, %f1229, %f1205, %f1232;
	mul.wide.u32 	%rd177, %r1010, 2;
	add.s64 	%rd178, %rd152, %rd177;
	ld.global.nc.u16 	%rs80, [%rd178];
	// begin inline asm
	{  cvt.f32.f16 %f1206, %rs80;}

	// end inline asm
	ld.shared.v4.f32 	{%f1234, %f1235, %f1236, %f1237}, [_ZZ38flashattn_2warp_split_softmax_v12g_fixPK6__halfS1_S1_PfiifE2sh+48];
	fma.rn.f32 	%f1238, %f1234, %f1206, %f1233;
	mul.wide.u32 	%rd179, %r1009, 2;
	add.s64 	%rd180, %rd152, %rd179;
	ld.global.nc.u16 	%rs81, [%rd180];
	// begin inline asm
	{  cvt.f32.f16 %f1207, %rs81;}

	// end inline asm
	fma.rn.f32 	%f1239, %f1235, %f1207, %f1238;
	mul.wide.u32 	%rd181, %r1008, 2;
	add.s64 	%rd182, %rd152, %rd181;
	ld.global.nc.u16 	%rs82, [%rd182];
	// begin inline asm
	{  cvt.f32.f16 %f1208, %rs82;}

	// end inline asm
	fma.rn.f32 	%f1240, %f1236, %f1208, %f1239;
	mul.wide.u32 	%rd183, %r1007, 2;
	add.s64 	%rd184, %rd152, %rd183;
	ld.global.nc.u16 	%rs83, [%rd184];
	// begin inline asm
	{  cvt.f32.f16 %f1209, %rs83;}

	// end inline asm
	fma.rn.f32 	%f1241, %f1237, %f1209, %f1240;
	mul.f32 	%f1940, %f1744, %f1241;
$L__BB0_65:
	shr.u32 	%r627, %r1, 3;
	and.b32  	%r628, %r627, 124;
	mov.u32 	%r629, _ZZ38flashattn_2warp_split_softmax_v12g_fixPK6__halfS1_S1_PfiifE2sh;
	add.s32 	%r630, %r629, %r628;
	add.s32 	%r157, %r630, 64;
	setp.ne.s32 	%p189, %r156, 0;
	mov.b32 	%r631, %f1940;
	shfl.sync.down.b32	%r632|%p190, %r631, 8, 31, 65535;
	mov.b32 	%f1242, %r632;
	max.f32 	%f1243, %f1940, %f1242;
	mov.b32 	%r633, %f1243;
	shfl.sync.down.b32	%r634|%p191, %r633, 4, 31, 65535;
	mov.b32 	%f1244, %r634;
	max.f32 	%f1245, %f1243, %f1244;
	mov.b32 	%r635, %f1245;
	shfl.sync.down.b32	%r636|%p192, %r635, 2, 31, 65535;
	mov.b32 	%f1246, %r636;
	max.f32 	%f1247, %f1245, %f1246;
	mov.b32 	%r637, %f1247;
	shfl.sync.down.b32	%r638|%p193, %r637, 1, 31, 65535;
	mov.b32 	%f1248, %r638;
	max.f32 	%f345, %f1247, %f1248;
	@%p189 bra 	$L__BB0_67;
	st.shared.f32 	[%r157], %f345;
$L__BB0_67:
	setp.ne.s32 	%p194, %r1, 0;
	bar.sync 	0;
	@%p194 bra 	$L__BB0_69;
	ld.shared.v2.f32 	{%f1249, %f1250}, [_ZZ38flashattn_2warp_split_softmax_v12g_fixPK6__halfS1_S1_PfiifE2sh+64];
	max.f32 	%f1251, %f1249, %f1250;
	st.shared.f32 	[_ZZ38flashattn_2warp_split_softmax_v12g_fixPK6__halfS1_S1_PfiifE2sh+208], %f1251;
$L__BB0_69:
	bar.sync 	0;
	mov.f32 	%f1941, 0f00000000;
	ld.shared.f32 	%f346, [_ZZ38flashattn_2warp_split_softmax_v12g_fixPK6__halfS1_S1_PfiifE2sh+208];
	@%p188 bra 	$L__BB0_71;
	sub.f32 	%f1253, %f1940, %f346;
	mul.f32 	%f1254, %f1253, 0f3FB8AA3B;
	ex2.approx.f32 	%f1941, %f1254;
$L__BB0_71:
	mov.b32 	%r639, %f1941;
	shfl.sync.down.b32	%r640|%p197, %r639, 8, 31, 65535;
	mov.b32 	%f1255, %r640;
	add.f32 	%f1256, %f1941, %f1255;
	mov.b32 	%r641, %f1256;
	shfl.sync.down.b32	%r642|%p198, %r641, 4, 31, 65535;
	mov.b32 	%f1257, %r642;
	add.f32 	%f1258, %f1256, %f1257;
	mov.b32 	%r643, %f1258;
	shfl.sync.down.b32	%r644|%p199, %r643, 2, 31, 65535;
	mov.b32 	%f1259, %r644;
	add.f32 	%f1260, %f1258, %f1259;
	mov.b32 	%r645, %f1260;
	shfl.sync.down.b32	%r646|%p200, %r645, 1, 31, 65535;
	mov.b32 	%f1261, %r646;
	add.f32 	%f349, %f1260, %f1261;
	@%p189 bra 	$L__BB0_73;
	st.shared.f32 	[%r157+8], %f349;
$L__BB0_73:
	mov.f32 	%f1942, 0f00000000;
	mov.f32 	%f1943, %f1942;
	mov.f32 	%f1944, %f1942;
	mov.f32 	%f1945, %f1942;
	mov.f32 	%f1946, %f1942;
	mov.f32 	%f1947, %f1942;
	mov.f32 	%f1948, %f1942;
	mov.f32 	%f1949, %f1942;
	mov.f32 	%f1950, %f1942;
	mov.f32 	%f1951, %f1942;
	mov.f32 	%f1952, %f1942;
	mov.f32 	%f1953, %f1942;
	mov.f32 	%f1954, %f1942;
	mov.f32 	%f1955, %f1942;
	mov.f32 	%f1956, %f1942;
	mov.f32 	%f1957, %f1942;
	@%p188 bra 	$L__BB0_75;
	ld.param.u64 	%rd302, [_Z38flashattn_2warp_split_softmax_v12g_fixPK6__halfS1_S1_Pfiif_param_2];
	cvta.to.global.u64 	%rd185, %rd302;
	mul.wide.u32 	%rd186, %r1006, 2;
	add.s64 	%rd187, %rd185, %rd186;
	ld.global.nc.u16 	%rs84, [%rd187];
	// begin inline asm
	{  cvt.f32.f16 %f1263, %rs84;}

	// end inline asm
	mul.wide.u32 	%rd188, %r1021, 2;
	add.s64 	%rd189, %rd185, %rd188;
	ld.global.nc.u16 	%rs85, [%rd189];
	// begin inline asm
	{  cvt.f32.f16 %f1264, %rs85;}

	// end inline asm
	fma.rn.f32 	%f1957, %f1941, %f1263, 0f00000000;
	fma.rn.f32 	%f1956, %f1941, %f1264, 0f00000000;
	mul.wide.u32 	%rd190, %r1020, 2;
	add.s64 	%rd191, %rd185, %rd190;
	ld.global.nc.u16 	%rs86, [%rd191];
	// begin inline asm
	{  cvt.f32.f16 %f1265, %rs86;}

	// end inline asm
	mul.wide.u32 	%rd192, %r1019, 2;
	add.s64 	%rd193, %rd185, %rd192;
	ld.global.nc.u16 	%rs87, [%rd193];
	// begin inline asm
	{  cvt.f32.f16 %f1266, %rs87;}

	// end inline asm
	fma.rn.f32 	%f1955, %f1941, %f1265, 0f00000000;
	fma.rn.f32 	%f1954, %f1941, %f1266, 0f00000000;
	mul.wide.u32 	%rd194, %r1018, 2;
	add.s64 	%rd195, %rd185, %rd194;
	ld.global.nc.u16 	%rs88, [%rd195];
	// begin inline asm
	{  cvt.f32.f16 %f1267, %rs88;}

	// end inline asm
	mul.wide.u32 	%rd196, %r1017, 2;
	add.s64 	%rd197, %rd185, %rd196;
	ld.global.nc.u16 	%rs89, [%rd197];
	// begin inline asm
	{  cvt.f32.f16 %f1268, %rs89;}

	// end inline asm
	fma.rn.f32 	%f1953, %f1941, %f1267, 0f00000000;
	fma.rn.f32 	%f1952, %f1941, %f1268, 0f00000000;
	mul.wide.u32 	%rd198, %r1016, 2;
	add.s64 	%rd199, %rd185, %rd198;
	ld.global.nc.u16 	%rs90, [%rd199];
	// begin inline asm
	{  cvt.f32.f16 %f1269, %rs90;}

	// end inline asm
	mul.wide.u32 	%rd200, %r1015, 2;
	add.s64 	%rd201, %rd185, %rd200;
	ld.global.nc.u16 	%rs91, [%rd201];
	// begin inline asm
	{  cvt.f32.f16 %f1270, %rs91;}

	// end inline asm
	fma.rn.f32 	%f1951, %f1941, %f1269, 0f00000000;
	fma.rn.f32 	%f1950, %f1941, %f1270, 0f00000000;
	mul.wide.u32 	%rd202, %r1014, 2;
	add.s64 	%rd203, %rd185, %rd202;
	ld.global.nc.u16 	%rs92, [%rd203];
	// begin inline asm
	{  cvt.f32.f16 %f1271, %rs92;}

	// end inline asm
	mul.wide.u32 	%rd204, %r1013, 2;
	add.s64 	%rd205, %rd185, %rd204;
	ld.global.nc.u16 	%rs93, [%rd205];
	// begin inline asm
	{  cvt.f32.f16 %f1272, %rs93;}

	// end inline asm
	fma.rn.f32 	%f1949, %f1941, %f1271, 0f00000000;
	fma.rn.f32 	%f1948, %f1941, %f1272, 0f00000000;
	mul.wide.u32 	%rd206, %r1012, 2;
	add.s64 	%rd207, %rd185, %rd206;
	ld.global.nc.u16 	%rs94, [%rd207];
	// begin inline asm
	{  cvt.f32.f16 %f1273, %rs94;}

	// end inline asm
	mul.wide.u32 	%rd208, %r1011, 2;
	add.s64 	%rd209, %rd185, %rd208;
	ld.global.nc.u16 	%rs95, [%rd209];
	// begin inline asm
	{  cvt.f32.f16 %f1274, %rs95;}

	// end inline asm
	fma.rn.f32 	%f1947, %f1941, %f1273, 0f00000000;
	fma.rn.f32 	%f1946, %f1941, %f1274, 0f00000000;
	mul.wide.u32 	%rd210, %r1010, 2;
	add.s64 	%rd211, %rd185, %rd210;
	ld.global.nc.u16 	%rs96, [%rd211];
	// begin inline asm
	{  cvt.f32.f16 %f1275, %rs96;}

	// end inline asm
	mul.wide.u32 	%rd212, %r1009, 2;
	add.s64 	%rd213, %rd185, %rd212;
	ld.global.nc.u16 	%rs97, [%rd213];
	// begin inline asm
	{  cvt.f32.f16 %f1276, %rs97;}

	// end inline asm
	fma.rn.f32 	%f1945, %f1941, %f1275, 0f00000000;
	fma.rn.f32 	%f1944, %f1941, %f1276, 0f00000000;
	mul.wide.u32 	%rd214, %r1008, 2;
	add.s64 	%rd215, %rd185, %rd214;
	ld.global.nc.u16 	%rs98, [%rd215];
	// begin inline asm
	{  cvt.f32.f16 %f1277, %rs98;}

	// end inline asm
	mul.wide.u32 	%rd216, %r1007, 2;
	add.s64 	%rd217, %rd185, %rd216;
	ld.global.nc.u16 	%rs99, [%rd217];
	// begin inline asm
	{  cvt.f32.f16 %f1278, %rs99;}

	// end inline asm
	fma.rn.f32 	%f1943, %f1941, %f1277, 0f00000000;
	fma.rn.f32 	%f1942, %f1941, %f1278, 0f00000000;
$L__BB0_75:
	and.b32  	%r647, %r1, 31;
	setp.ne.s32 	%p202, %r647, 0;
	mov.b32 	%r648, %f1957;
	shfl.sync.down.b32	%r649|%p203, %r648, 8, 31, 65535;
	mov.b32 	%f1279, %r649;
	mov.b32 	%r650, %f1956;
	shfl.sync.down.b32	%r651|%p204, %r650, 8, 31, 65535;
	mov.b32 	%f1280, %r651;
	add.f32 	%f1281, %f1957, %f1279;
	add.f32 	%f1282, %f1956, %f1280;
	mov.b32 	%r652, %f1281;
	shfl.sync.down.b32	%r653|%p205, %r652, 4, 31, 65535;
	mov.b32 	%f1283, %r653;
	mov.b32 	%r654, %f1282;
	shfl.sync.down.b32	%r655|%p206, %r654, 4, 31, 65535;
	mov.b32 	%f1284, %r655;
	add.f32 	%f1285, %f1281, %f1283;
	add.f32 	%f1286, %f1282, %f1284;
	mov.b32 	%r656, %f1285;
	shfl.sync.down.b32	%r657|%p207, %r656, 2, 31, 65535;
	mov.b32 	%f1287, %r657;
	mov.b32 	%r658, %f1286;
	shfl.sync.down.b32	%r659|%p208, %r658, 2, 31, 65535;
	mov.b32 	%f1288, %r659;
	add.f32 	%f1289, %f1285, %f1287;
	add.f32 	%f1290, %f1286, %f1288;
	mov.b32 	%r660, %f1289;
	shfl.sync.down.b32	%r661|%p209, %r660, 1, 31, 65535;
	mov.b32 	%f1291, %r661;
	mov.b32 	%r662, %f1290;
	shfl.sync.down.b32	%r663|%p210, %r662, 1, 31, 65535;
	mov.b32 	%f1292, %r663;
	add.f32 	%f382, %f1289, %f1291;
	add.f32 	%f383, %f1290, %f1292;
	mov.b32 	%r664, %f1955;
	shfl.sync.down.b32	%r665|%p211, %r664, 8, 31, 65535;
	mov.b32 	%f1293, %r665;
	mov.b32 	%r666, %f1954;
	shfl.sync.down.b32	%r667|%p212, %r666, 8, 31, 65535;
	mov.b32 	%f1294, %r667;
	add.f32 	%f1295, %f1955, %f1293;
	add.f32 	%f1296, %f1954, %f1294;
	mov.b32 	%r668, %f1295;
	shfl.sync.down.b32	%r669|%p213, %r668, 4, 31, 65535;
	mov.b32 	%f1297, %r669;
	mov.b32 	%r670, %f1296;
	shfl.sync.down.b32	%r671|%p214, %r670, 4, 31, 65535;
	mov.b32 	%f1298, %r671;
	add.f32 	%f1299, %f1295, %f1297;
	add.f32 	%f1300, %f1296, %f1298;
	mov.b32 	%r672, %f1299;
	shfl.sync.down.b32	%r673|%p215, %r672, 2, 31, 65535;
	mov.b32 	%f1301, %r673;
	mov.b32 	%r674, %f1300;
	shfl.sync.down.b32	%r675|%p216, %r674, 2, 31, 65535;
	mov.b32 	%f1302, %r675;
	add.f32 	%f1303, %f1299, %f1301;
	add.f32 	%f1304, %f1300, %f1302;
	mov.b32 	%r676, %f1303;
	shfl.sync.down.b32	%r677|%p217, %r676, 1, 31, 65535;
	mov.b32 	%f1305, %r677;
	mov.b32 	%r678, %f1304;
	shfl.sync.down.b32	%r679|%p218, %r678, 1, 31, 65535;
	mov.b32 	%f1306, %r679;
	add.f32 	%f384, %f1303, %f1305;
	add.f32 	%f385, %f1304, %f1306;
	mov.b32 	%r680, %f1953;
	shfl.sync.down.b32	%r681|%p219, %r680, 8, 31, 65535;
	mov.b32 	%f1307, %r681;
	mov.b32 	%r682, %f1952;
	shfl.sync.down.b32	%r683|%p220, %r682, 8, 31, 65535;
	mov.b32 	%f1308, %r683;
	add.f32 	%f1309, %f1953, %f1307;
	add.f32 	%f1310, %f1952, %f1308;
	mov.b32 	%r684, %f1309;
	shfl.sync.down.b32	%r685|%p221, %r684, 4, 31, 65535;
	mov.b32 	%f1311, %r685;
	mov.b32 	%r686, %f1310;
	shfl.sync.down.b32	%r687|%p222, %r686, 4, 31, 65535;
	mov.b32 	%f1312, %r687;
	add.f32 	%f1313, %f1309, %f1311;
	add.f32 	%f1314, %f1310, %f1312;
	mov.b32 	%r688, %f1313;
	shfl.sync.down.b32	%r689|%p223, %r688, 2, 31, 65535;
	mov.b32 	%f1315, %r689;
	mov.b32 	%r690, %f1314;
	shfl.sync.down.b32	%r691|%p224, %r690, 2, 31, 65535;
	mov.b32 	%f1316, %r691;
	add.f32 	%f1317, %f1313, %f1315;
	add.f32 	%f1318, %f1314, %f1316;
	mov.b32 	%r692, %f1317;
	shfl.sync.down.b32	%r693|%p225, %r692, 1, 31, 65535;
	mov.b32 	%f1319, %r693;
	mov.b32 	%r694, %f1318;
	shfl.sync.down.b32	%r695|%p226, %r694, 1, 31, 65535;
	mov.b32 	%f1320, %r695;
	add.f32 	%f386, %f1317, %f1319;
	add.f32 	%f387, %f1318, %f1320;
	mov.b32 	%r696, %f1951;
	shfl.sync.down.b32	%r697|%p227, %r696, 8, 31, 65535;
	mov.b32 	%f1321, %r697;
	mov.b32 	%r698, %f1950;
	shfl.sync.down.b32	%r699|%p228, %r698, 8, 31, 65535;
	mov.b32 	%f1322, %r699;
	add.f32 	%f1323, %f1951, %f1321;
	add.f32 	%f1324, %f1950, %f1322;
	mov.b32 	%r700, %f1323;
	shfl.sync.down.b32	%r701|%p229, %r700, 4, 31, 65535;
	mov.b32 	%f1325, %r701;
	mov.b32 	%r702, %f1324;
	shfl.sync.down.b32	%r703|%p230, %r702, 4, 31, 65535;
	mov.b32 	%f1326, %r703;
	add.f32 	%f1327, %f1323, %f1325;
	add.f32 	%f1328, %f1324, %f1326;
	mov.b32 	%r704, %f1327;
	shfl.sync.down.b32	%r705|%p231, %r704, 2, 31, 65535;
	mov.b32 	%f1329, %r705;
	mov.b32 	%r706, %f1328;
	shfl.sync.down.b32	%r707|%p232, %r706, 2, 31, 65535;
	mov.b32 	%f1330, %r707;
	add.f32 	%f1331, %f1327, %f1329;
	add.f32 	%f1332, %f1328, %f1330;
	mov.b32 	%r708, %f1331;
	shfl.sync.down.b32	%r709|%p233, %r708, 1, 31, 65535;
	mov.b32 	%f1333, %r709;
	mov.b32 	%r710, %f1332;
	shfl.sync.down.b32	%r711|%p234, %r710, 1, 31, 65535;
	mov.b32 	%f1334, %r711;
	add.f32 	%f388, %f1331, %f1333;
	add.f32 	%f389, %f1332, %f1334;
	mov.b32 	%r712, %f1949;
	shfl.sync.down.b32	%r713|%p235, %r712, 8, 31, 65535;
	mov.b32 	%f1335, %r713;
	mov.b32 	%r714, %f1948;
	shfl.sync.down.b32	%r715|%p236, %r714, 8, 31, 65535;
	mov.b32 	%f1336, %r715;
	add.f32 	%f1337, %f1949, %f1335;
	add.f32 	%f1338, %f1948, %f1336;
	mov.b32 	%r716, %f1337;
	shfl.sync.down.b32	%r717|%p237, %r716, 4, 31, 65535;
	mov.b32 	%f1339, %r717;
	mov.b32 	%r718, %f1338;
	shfl.sync.down.b32	%r719|%p238, %r718, 4, 31, 65535;
	mov.b32 	%f1340, %r719;
	add.f32 	%f1341, %f1337, %f1339;
	add.f32 	%f1342, %f1338, %f1340;
	mov.b32 	%r720, %f1341;
	shfl.sync.down.b32	%r721|%p239, %r720, 2, 31, 65535;
	mov.b32 	%f1343, %r721;
	mov.b32 	%r722, %f1342;
	shfl.sync.down.b32	%r723|%p240, %r722, 2, 31, 65535;
	mov.b32 	%f1344, %r723;
	add.f32 	%f1345, %f1341, %f1343;
	add.f32 	%f1346, %f1342, %f1344;
	mov.b32 	%r724, %f1345;
	shfl.sync.down.b32	%r725|%p241, %r724, 1, 31, 65535;
	mov.b32 	%f1347, %r725;
	mov.b32 	%r726, %f1346;
	shfl.sync.down.b32	%r727|%p242, %r726, 1, 31, 65535;
	mov.b32 	%f1348, %r727;
	add.f32 	%f390, %f1345, %f1347;
	add.f32 	%f391, %f1346, %f1348;
	mov.b32 	%r728, %f1947;
	shfl.sync.down.b32	%r729|%p243, %r728, 8, 31, 65535;
	mov.b32 	%f1349, %r729;
	mov.b32 	%r730, %f1946;
	shfl.sync.down.b32	%r731|%p244, %r730, 8, 31, 65535;
	mov.b32 	%f1350, %r731;
	add.f32 	%f1351, %f1947, %f1349;
	add.f32 	%f1352, %f1946, %f1350;
	mov.b32 	%r732, %f1351;
	shfl.sync.down.b32	%r733|%p245, %r732, 4, 31, 65535;
	mov.b32 	%f1353, %r733;
	mov.b32 	%r734, %f1352;
	shfl.sync.down.b32	%r735|%p246, %r734, 4, 31, 65535;
	mov.b32 	%f1354, %r735;
	add.f32 	%f1355, %f1351, %f1353;
	add.f32 	%f1356, %f1352, %f1354;
	mov.b32 	%r736, %f1355;
	shfl.sync.down.b32	%r737|%p247, %r736, 2, 31, 65535;
	mov.b32 	%f1357, %r737;
	mov.b32 	%r738, %f1356;
	shfl.sync.down.b32	%r739|%p248, %r738, 2, 31, 65535;
	mov.b32 	%f1358, %r739;
	add.f32 	%f1359, %f1355, %f1357;
	add.f32 	%f1360, %f1356, %f1358;
	mov.b32 	%r740, %f1359;
	shfl.sync.down.b32	%r741|%p249, %r740, 1, 31, 65535;
	mov.b32 	%f1361, %r741;
	mov.b32 	%r742, %f1360;
	shfl.sync.down.b32	%r743|%p250, %r742, 1, 31, 65535;
	mov.b32 	%f1362, %r743;
	add.f32 	%f392, %f1359, %f1361;
	add.f32 	%f393, %f1360, %f1362;
	mov.b32 	%r744, %f1945;
	shfl.sync.down.b32	%r745|%p251, %r744, 8, 31, 65535;
	mov.b32 	%f1363, %r745;
	mov.b32 	%r746, %f1944;
	shfl.sync.down.b32	%r747|%p252, %r746, 8, 31, 65535;
	mov.b32 	%f1364, %r747;
	add.f32 	%f1365, %f1945, %f1363;
	add.f32 	%f1366, %f1944, %f1364;
	mov.b32 	%r748, %f1365;
	shfl.sync.down.b32	%r749|%p253, %r748, 4, 31, 65535;
	mov.b32 	%f1367, %r749;
	mov.b32 	%r750, %f1366;
	shfl.sync.down.b32	%r751|%p254, %r750, 4, 31, 65535;
	mov.b32 	%f1368, %r751;
	add.f32 	%f1369, %f1365, %f1367;
	add.f32 	%f1370, %f1366, %f1368;
	mov.b32 	%r752, %f1369;
	shfl.sync.down.b32	%r753|%p255, %r752, 2, 31, 65535;
	mov.b32 	%f1371, %r753;
	mov.b32 	%r754, %f1370;
	shfl.sync.down.b32	%r755|%p256, %r754, 2, 31, 65535;
	mov.b32 	%f1372, %r755;
	add.f32 	%f1373, %f1369, %f1371;
	add.f32 	%f1374, %f1370, %f1372;
	mov.b32 	%r756, %f1373;
	shfl.sync.down.b32	%r757|%p257, %r756, 1, 31, 65535;
	mov.b32 	%f1375, %r757;
	mov.b32 	%r758, %f1374;
	shfl.sync.down.b32	%r759|%p258, %r758, 1, 31, 65535;
	mov.b32 	%f1376, %r759;
	add.f32 	%f394, %f1373, %f1375;
	add.f32 	%f395, %f1374, %f1376;
	mov.b32 	%r760, %f1943;
	shfl.sync.down.b32	%r761|%p259, %r760, 8, 31, 65535;
	mov.b32 	%f1377, %r761;
	mov.b32 	%r762, %f1942;
	shfl.sync.down.b32	%r763|%p260, %r762, 8, 31, 65535;
	mov.b32 	%f1378, %r763;
	add.f32 	%f1379, %f1943, %f1377;
	add.f32 	%f1380, %f1942, %f1378;
	mov.b32 	%r764, %f1379;
	shfl.sync.down.b32	%r765|%p261, %r764, 4, 31, 65535;
	mov.b32 	%f1381, %r765;
	mov.b32 	%r766, %f1380;
	shfl.sync.down.b32	%r767|%p262, %r766, 4, 31, 65535;
	mov.b32 	%f1382, %r767;
	add.f32 	%f1383, %f1379, %f1381;
	add.f32 	%f1384, %f1380, %f1382;
	mov.b32 	%r768, %f1383;
	shfl.sync.down.b32	%r769|%p263, %r768, 2, 31, 65535;
	mov.b32 	%f1385, %r769;
	mov.b32 	%r770, %f1384;
	shfl.sync.down.b32	%r771|%p264, %r770, 2, 31, 65535;
	mov.b32 	%f1386, %r771;
	add.f32 	%f1387, %f1383, %f1385;
	add.f32 	%f1388, %f1384, %f1386;
	mov.b32 	%r772, %f1387;
	shfl.sync.down.b32	%r773|%p265, %r772, 1, 31, 65535;
	mov.b32 	%f1389, %r773;
	mov.b32 	%r774, %f1388;
	shfl.sync.down.b32	%r775|%p266, %r774, 1, 31, 65535;
	mov.b32 	%f1390, %r775;
	add.f32 	%f396, %f1387, %f1389;
	add.f32 	%f397, %f1388, %f1390;
	@%p202 bra 	$L__BB0_77;
	shl.b32 	%r776, %r1, 1;
	and.b32  	%r777, %r776, 1984;
	mov.u32 	%r778, _ZZ38flashattn_2warp_split_softmax_v12g_fixPK6__halfS1_S1_PfiifE2sh;
	add.s32 	%r779, %r778, %r777;
	st.shared.v4.f32 	[%r779+80], {%f382, %f383, %f384, %f385};
	st.shared.v4.f32 	[%r779+96], {%f386, %f387, %f388, %f389};
	st.shared.v4.f32 	[%r779+112], {%f390, %f391, %f392, %f393};
	st.shared.v4.f32 	[%r779+128], {%f394, %f395, %f396, %f397};
$L__BB0_77:
	setp.ne.s32 	%p267, %r1, 0;
	bar.sync 	0;
	@%p267 bra 	$L__BB0_81;
	ld.shared.v2.f32 	{%f1392, %f1393}, [_ZZ38flashattn_2warp_split_softmax_v12g_fixPK6__halfS1_S1_PfiifE2sh+72];
	add.f32 	%f398, %f1392, %f1393;
	ld.shared.v4.f32 	{%f1394, %f1395, %f1396, %f1397}, [_ZZ38flashattn_2warp_split_softmax_v12g_fixPK6__halfS1_S1_PfiifE2sh+80];
	ld.shared.v4.f32 	{%f1398, %f1399, %f1400, %f1401}, [_ZZ38flashattn_2warp_split_softmax_v12g_fixPK6__halfS1_S1_PfiifE2sh+144];
	add.f32 	%f399, %f1394, %f1398;
	add.f32 	%f400, %f1395, %f1399;
	add.f32 	%f401, %f1396, %f1400;
	add.f32 	%f402, %f1397, %f1401;
	ld.shared.v4.f32 	{%f1402, %f1403, %f1404, %f1405}, [_ZZ38flashattn_2warp_split_softmax_v12g_fixPK6__halfS1_S1_PfiifE2sh+96];
	ld.shared.v4.f32 	{%f1406, %f1407, %f1408, %f1409}, [_ZZ38flashattn_2warp_split_softmax_v12g_fixPK6__halfS1_S1_PfiifE2sh+160];
	add.f32 	%f403, %f1402, %f1406;
	add.f32 	%f404, %f1403, %f1407;
	add.f32 	%f405, %f1404, %f1408;
	add.f32 	%f406, %f1405, %f1409;
	ld.shared.v4.f32 	{%f1410, %f1411, %f1412, %f1413}, [_ZZ38flashattn_2warp_split_softmax_v12g_fixPK6__halfS1_S1_PfiifE2sh+112];
	ld.shared.v4.f32 	{%f1414, %f1415, %f1416, %f1417}, [_ZZ38flashattn_2warp_split_softmax_v12g_fixPK6__halfS1_S1_PfiifE2sh+176];
	add.f32 	%f407, %f1410, %f1414;
	add.f32 	%f408, %f1411, %f1415;
	add.f32 	%f409, %f1412, %f1416;
	add.f32 	%f410, %f1413, %f1417;
	ld.shared.v4.f32 	{%f1418, %f1419, %f1420, %f1421}, [_ZZ38flashattn_2warp_split_softmax_v12g_fixPK6__halfS1_S1_PfiifE2sh+128];
	ld.shared.v4.f32 	{%f1422, %f1423, %f1424, %f1425}, [_ZZ38flashattn_2warp_split_softmax_v12g_fixPK6__halfS1_S1_PfiifE2sh+192];
	add.f32 	%f411, %f1418, %f1422;
	add.f32 	%f412, %f1419, %f1423;
	add.f32 	%f413, %f1420, %f1424;
	add.f32 	%f414, %f1421, %f1425;
	max.f32 	%f415, %f1975, %f346;
	setp.eq.f32 	%p268, %f1976, 0f00000000;
	mov.f32 	%f1958, 0f00000000;
	@%p268 bra 	$L__BB0_80;
	sub.f32 	%f1426, %f1975, %f415;
	mul.f32 	%f1427, %f1426, 0f3FB8AA3B;
	ex2.approx.f32 	%f1958, %f1427;
$L__BB0_80:
	sub.f32 	%f1428, %f346, %f415;
	mul.f32 	%f1429, %f1428, 0f3FB8AA3B;
	ex2.approx.f32 	%f1430, %f1429;
	mul.f32 	%f1431, %f398, %f1430;
	fma.rn.f32 	%f1976, %f1976, %f1958, %f1431;
	mul.f32 	%f1432, %f1430, %f399;
	fma.rn.f32 	%f1833, %f1958, %f1833, %f1432;
	mul.f32 	%f1433, %f1430, %f400;
	fma.rn.f32 	%f1832, %f1958, %f1832, %f1433;
	mul.f32 	%f1434, %f1430, %f401;
	fma.rn.f32 	%f1831, %f1958, %f1831, %f1434;
	mul.f32 	%f1435, %f1430, %f402;
	fma.rn.f32 	%f1830, %f1958, %f1830, %f1435;
	mul.f32 	%f1436, %f1430, %f403;
	fma.rn.f32 	%f1829, %f1958, %f1829, %f1436;
	mul.f32 	%f1437, %f1430, %f404;
	fma.rn.f32 	%f1828, %f1958, %f1828, %f1437;
	mul.f32 	%f1438, %f1430, %f405;
	fma.rn.f32 	%f1827, %f1958, %f1827, %f1438;
	mul.f32 	%f1439, %f1430, %f406;
	fma.rn.f32 	%f1826, %f1958, %f1826, %f1439;
	mul.f32 	%f1440, %f1430, %f407;
	fma.rn.f32 	%f1825, %f1958, %f1825, %f1440;
	mul.f32 	%f1441, %f1430, %f408;
	fma.rn.f32 	%f1824, %f1958, %f1824, %f1441;
	mul.f32 	%f1442, %f1430, %f409;
	fma.rn.f32 	%f1823, %f1958, %f1823, %f1442;
	mul.f32 	%f1443, %f1430, %f410;
	fma.rn.f32 	%f1822, %f1958, %f1822, %f1443;
	mul.f32 	%f1444, %f1430, %f411;
	fma.rn.f32 	%f1821, %f1958, %f1821, %f1444;
	mul.f32 	%f1445, %f1430, %f412;
	fma.rn.f32 	%f1820, %f1958, %f1820, %f1445;
	mul.f32 	%f1446, %f1430, %f413;
	fma.rn.f32 	%f1819, %f1958, %f1819, %f1446;
	mul.f32 	%f1447, %f1430, %f414;
	fma.rn.f32 	%f1818, %f1958, %f1818, %f1447;
	mov.f32 	%f1975, %f415;
$L__BB0_81:
	bar.sync 	0;
	add.s32 	%r1022, %r1022, 32;
	add.s32 	%r1021, %r1021, 32;
	add.s32 	%r1020, %r1020, 32;
	add.s32 	%r1019, %r1019, 32;
	add.s32 	%r1018, %r1018, 32;
	add.s32 	%r1017, %r1017, 32;
	add.s32 	%r1016, %r1016, 32;
	add.s32 	%r1015, %r1015, 32;
	add.s32 	%r1014, %r1014, 32;
	add.s32 	%r1013, %r1013, 32;
	add.s32 	%r1012, %r1012, 32;
	add.s32 	%r1011, %r1011, 32;
	add.s32 	%r1010, %r1010, 32;
	add.s32 	%r1009, %r1009, 32;
	add.s32 	%r1008, %r1008, 32;
	add.s32 	%r1007, %r1007, 32;
	add.s32 	%r1006, %r1006, 32;
	add.s32 	%r1005, %r1005, 32;
	setp.lt.s32 	%p269, %r1022, %r232;
	@%p269 bra 	$L__BB0_63;
	add.f32 	%f1993, %f1976, 0f1E3CE508;
$L__BB0_83:
	setp.ne.s32 	%p270, %r1, 0;
	@%p270 bra 	$L__BB0_85;
	ld.param.u64 	%rd306, [_Z38flashattn_2warp_split_softmax_v12g_fixPK6__halfS1_S1_Pfiif_param_3];
	add.s32 	%r780, %r3, %r4;
	shl.b32 	%r781, %r780, 4;
	add.s32 	%r782, %r781, 32;
	rcp.rn.f32 	%f1448, %f1993;
	mul.f32 	%f1449, %f1448, %f1833;
	cvta.to.global.u64 	%rd218, %rd306;
	mul.wide.u32 	%rd219, %r782, 4;
	add.s64 	%rd220, %rd218, %rd219;
	st.global.f32 	[%rd220], %f1449;
	mul.f32 	%f1450, %f1448, %f1832;
	st.global.f32 	[%rd220+4], %f1450;
	mul.f32 	%f1451, %f1448, %f1831;
	st.global.f32 	[%rd220+8], %f1451;
	mul.f32 	%f1452, %f1448, %f1830;
	st.global.f32 	[%rd220+12], %f1452;
	mul.f32 	%f1453, %f1448, %f1829;
	st.global.f32 	[%rd220+16], %f1453;
	mul.f32 	%f1454, %f1448, %f1828;
	st.global.f32 	[%rd220+20], %f1454;
	mul.f32 	%f1455, %f1448, %f1827;
	st.global.f32 	[%rd220+24], %f1455;
	mul.f32 	%f1456, %f1448, %f1826;
	st.global.f32 	[%rd220+28], %f1456;
	mul.f32 	%f1457, %f1448, %f1825;
	st.global.f32 	[%rd220+32], %f1457;
	mul.f32 	%f1458, %f1448, %f1824;
	st.global.f32 	[%rd220+36], %f1458;
	mul.f32 	%f1459, %f1448, %f1823;
	st.global.f32 	[%rd220+40], %f1459;
	mul.f32 	%f1460, %f1448, %f1822;
	st.global.f32 	[%rd220+44], %f1460;
	mul.f32 	%f1461, %f1448, %f1821;
	st.global.f32 	[%rd220+48], %f1461;
	mul.f32 	%f1462, %f1448, %f1820;
	st.global.f32 	[%rd220+52], %f1462;
	mul.f32 	%f1463, %f1448, %f1819;
	st.global.f32 	[%rd220+56], %f1463;
	mul.f32 	%f1464, %f1448, %f1818;
	st.global.f32 	[%rd220+60], %f1464;
$L__BB0_85:
	bar.sync 	0;
	add.s32 	%r176, %r3, 3;
	setp.eq.s32 	%p271, %r7, 3;
	@%p271 bra 	$L__BB0_115;
	setp.gt.u32 	%p272, %r1, 15;
	@%p272 bra 	$L__BB0_88;
	ld.param.u64 	%rd295, [_Z38flashattn_2warp_split_softmax_v12g_fixPK6__halfS1_S1_Pfiif_param_0];
	add.s32 	%r783, %r176, %r4;
	shl.b32 	%r784, %r783, 4;
	add.s32 	%r785, %r784, %r1;
	cvta.to.global.u64 	%rd221, %rd295;
	mul.wide.u32 	%rd222, %r785, 2;
	add.s64 	%rd223, %rd221, %rd222;
	ld.global.nc.u16 	%rs100, [%rd223];
	// begin inline asm
	{  cvt.f32.f16 %f1465, %rs100;}

	// end inline asm
	shl.b32 	%r786, %r1, 2;
	mov.u32 	%r787, _ZZ38flashattn_2warp_split_softmax_v12g_fixPK6__halfS1_S1_PfiifE2sh;
	add.s32 	%r788, %r787, %r786;
	st.shared.f32 	[%r788], %f1465;
$L__BB0_88:
	setp.ne.s32 	%p273, %r1, 0;
	bar.sync 	0;
	@%p273 bra 	$L__BB0_90;
	mov.f32 	%f1818, 0f00000000;
	mov.f32 	%f1819, %f1818;
	mov.f32 	%f1820, %f1818;
	mov.f32 	%f1821, %f1818;
	mov.f32 	%f1822, %f1818;
	mov.f32 	%f1823, %f1818;
	mov.f32 	%f1824, %f1818;
	mov.f32 	%f1825, %f1818;
	mov.f32 	%f1826, %f1818;
	mov.f32 	%f1827, %f1818;
	mov.f32 	%f1828, %f1818;
	mov.f32 	%f1829, %f1818;
	mov.f32 	%f1830, %f1818;
	mov.f32 	%f1831, %f1818;
	mov.f32 	%f1832, %f1818;
	mov.f32 	%f1833, %f1818;
$L__BB0_90:
	setp.lt.s32 	%p274, %r232, 1;
	mov.f32 	%f2081, 0f1E3CE508;
	@%p274 bra 	$L__BB0_112;
	mov.u32 	%r790, %ctaid.x;
	shl.b32 	%r791, %r790, 4;
	mul.lo.s32 	%r792, %r791, %r232;
	add.s32 	%r793, %r792, %r232;
	shr.u32 	%r794, %r1, 1;
	and.b32  	%r795, %r794, 496;
	and.b32  	%r796, %r1, 31;
	add.s32 	%r1023, %r795, %r796;
	add.s32 	%r1039, %r1023, %r793;
	or.b32  	%r797, %r791, 2;
	mad.lo.s32 	%r1038, %r232, %r797, %r1023;
	or.b32  	%r798, %r791, 3;
	mad.lo.s32 	%r1037, %r232, %r798, %r1023;
	or.b32  	%r799, %r791, 4;
	mad.lo.s32 	%r1036, %r232, %r799, %r1023;
	or.b32  	%r800, %r791, 5;
	mad.lo.s32 	%r1035, %r232, %r800, %r1023;
	or.b32  	%r801, %r791, 6;
	mad.lo.s32 	%r1034, %r232, %r801, %r1023;
	or.b32  	%r802, %r791, 7;
	mad.lo.s32 	%r1033, %r232, %r802, %r1023;
	or.b32  	%r803, %r791, 8;
	mad.lo.s32 	%r1032, %r232, %r803, %r1023;
	or.b32  	%r804, %r791, 9;
	mad.lo.s32 	%r1031, %r232, %r804, %r1023;
	or.b32  	%r805, %r791, 10;
	mad.lo.s32 	%r1030, %r232, %r805, %r1023;
	or.b32  	%r806, %r791, 11;
	mad.lo.s32 	%r1029, %r232, %r806, %r1023;
	or.b32  	%r807, %r791, 12;
	mad.lo.s32 	%r1028, %r232, %r807, %r1023;
	or.b32  	%r808, %r791, 13;
	mad.lo.s32 	%r1027, %r232, %r808, %r1023;
	or.b32  	%r809, %r791, 14;
	mad.lo.s32 	%r1026, %r232, %r809, %r1023;
	or.b32  	%r810, %r791, 15;
	mad.lo.s32 	%r1025, %r232, %r810, %r1023;
	add.s32 	%r1024, %r1023, %r792;
	mov.f32 	%f2063, 0fFF800000;
	mov.f32 	%f2064, 0f00000000;
	mov.b32 	%r1040, 0;
$L__BB0_92:
	and.b32  	%r212, %r1, 31;
	setp.lt.u32 	%p275, %r212, 16;
	setp.lt.s32 	%p276, %r1023, %r232;
	and.pred  	%p4, %p275, %p276;
	mov.f32 	%f2028, 0fFF800000;
	not.pred 	%p277, %p4;
	@%p277 bra 	$L__BB0_94;
	ld.param.f32 	%f1745, [_Z38flashattn_2warp_split_softmax_v12g_fixPK6__halfS1_S1_Pfiif_param_6];
	ld.param.u64 	%rd299, [_Z38flashattn_2warp_split_softmax_v12g_fixPK6__halfS1_S1_Pfiif_param_1];
	cvta.to.global.u64 	%rd224, %rd299;
	mul.wide.u32 	%rd225, %r1024, 2;
	add.s64 	%rd226, %rd224, %rd225;
	ld.global.nc.u16 	%rs101, [%rd226];
	// begin inline asm
	{  cvt.f32.f16 %f1471, %rs101;}

	// end inline asm
	ld.shared.v4.f32 	{%f1487, %f1488, %f1489, %f1490}, [_ZZ38flashattn_2warp_split_softmax_v12g_fixPK6__halfS1_S1_PfiifE2sh];
	fma.rn.f32 	%f1491, %f1487, %f1471, 0f00000000;
	mul.wide.u32 	%rd227, %r1039, 2;
	add.s64 	%rd228, %rd224, %rd227;
	ld.global.nc.u16 	%rs102, [%rd228];
	// begin inline asm
	{  cvt.f32.f16 %f1472, %rs102;}

	// end inline asm
	fma.rn.f32 	%f1492, %f1488, %f1472, %f1491;
	mul.wide.u32 	%rd229, %r1038, 2;
	add.s64 	%rd230, %rd224, %rd229;
	ld.global.nc.u16 	%rs103, [%rd230];
	// begin inline asm
	{  cvt.f32.f16 %f1473, %rs103;}

	// end inline asm
	fma.rn.f32 	%f1493, %f1489, %f1473, %f1492;
	mul.wide.u32 	%rd231, %r1037, 2;
	add.s64 	%rd232, %rd224, %rd231;
	ld.global.nc.u16 	%rs104, [%rd232];
	// begin inline asm
	{  cvt.f32.f16 %f1474, %rs104;}

	// end inline asm
	fma.rn.f32 	%f1494, %f1490, %f1474, %f1493;
	mul.wide.u32 	%rd233, %r1036, 2;
	add.s64 	%rd234, %rd224, %rd233;
	ld.global.nc.u16 	%rs105, [%rd234];
	// begin inline asm
	{  cvt.f32.f16 %f1475, %rs105;}

	// end inline asm
	ld.shared.v4.f32 	{%f1495, %f1496, %f1497, %f1498}, [_ZZ38flashattn_2warp_split_softmax_v12g_fixPK6__halfS1_S1_PfiifE2sh+16];
	fma.rn.f32 	%f1499, %f1495, %f1475, %f1494;
	mul.wide.u32 	%rd235, %r1035, 2;
	add.s64 	%rd236, %rd224, %rd235;
	ld.global.nc.u16 	%rs106, [%rd236];
	// begin inline asm
	{  cvt.f32.f16 %f1476, %rs106;}

	// end inline asm
	fma.rn.f32 	%f1500, %f1496, %f1476, %f1499;
	mul.wide.u32 	%rd237, %r1034, 2;
	add.s64 	%rd238, %rd224, %rd237;
	ld.global.nc.u16 	%rs107, [%rd238];
	// begin inline asm
	{  cvt.f32.f16 %f1477, %rs107;}

	// end inline asm
	fma.rn.f32 	%f1501, %f1497, %f1477, %f1500;
	mul.wide.u32 	%rd239, %r1033, 2;
	add.s64 	%rd240, %rd224, %rd239;
	ld.global.nc.u16 	%rs108, [%rd240];
	// begin inline asm
	{  cvt.f32.f16 %f1478, %rs108;}

	// end inline asm
	fma.rn.f32 	%f1502, %f1498, %f1478, %f1501;
	mul.wide.u32 	%rd241, %r1032, 2;
	add.s64 	%rd242, %rd224, %rd241;
	ld.global.nc.u16 	%rs109, [%rd242];
	// begin inline asm
	{  cvt.f32.f16 %f1479, %rs109;}

	// end inline asm
	ld.shared.v4.f32 	{%f1503, %f1504, %f1505, %f1506}, [_ZZ38flashattn_2warp_split_softmax_v12g_fixPK6__halfS1_S1_PfiifE2sh+32];
	fma.rn.f32 	%f1507, %f1503, %f1479, %f1502;
	mul.wide.u32 	%rd243, %r1031, 2;
	add.s64 	%rd244, %rd224, %rd243;
	ld.global.nc.u16 	%rs110, [%rd244];
	// begin inline asm
	{  cvt.f32.f16 %f1480, %rs110;}

	// end inline asm
	fma.rn.f32 	%f1508, %f1504, %f1480, %f1507;
	mul.wide.u32 	%rd245, %r1030, 2;
	add.s64 	%rd246, %rd224, %rd245;
	ld.global.nc.u16 	%rs111, [%rd246];
	// begin inline asm
	{  cvt.f32.f16 %f1481, %rs111;}

	// end inline asm
	fma.rn.f32 	%f1509, %f1505, %f1481, %f1508;
	mul.wide.u32 	%rd247, %r1029, 2;
	add.s64 	%rd248, %rd224, %rd247;
	ld.global.nc.u16 	%rs112, [%rd248];
	// begin inline asm
	{  cvt.f32.f16 %f1482, %rs112;}

	// end inline asm
	fma.rn.f32 	%f1510, %f1506, %f1482, %f1509;
	mul.wide.u32 	%rd249, %r1028, 2;
	add.s64 	%rd250, %rd224, %rd249;
	ld.global.nc.u16 	%rs113, [%rd250];
	// begin inline asm
	{  cvt.f32.f16 %f1483, %rs113;}

	// end inline asm
	ld.shared.v4.f32 	{%f1511, %f1512, %f1513, %f1514}, [_ZZ38flashattn_2warp_split_softmax_v12g_fixPK6__halfS1_S1_PfiifE2sh+48];
	fma.rn.f32 	%f1515, %f1511, %f1483, %f1510;
	mul.wide.u32 	%rd251, %r1027, 2;
	add.s64 	%rd252, %rd224, %rd251;
	ld.global.nc.u16 	%rs114, [%rd252];
	// begin inline asm
	{  cvt.f32.f16 %f1484, %rs114;}

	// end inline asm
	fma.rn.f32 	%f1516, %f1512, %f1484, %f1515;
	mul.wide.u32 	%rd253, %r1026, 2;
	add.s64 	%rd254, %rd224, %rd253;
	ld.global.nc.u16 	%rs115, [%rd254];
	// begin inline asm
	{  cvt.f32.f16 %f1485, %rs115;}

	// end inline asm
	fma.rn.f32 	%f1517, %f1513, %f1485, %f1516;
	mul.wide.u32 	%rd255, %r1025, 2;
	add.s64 	%rd256, %rd224, %rd255;
	ld.global.nc.u16 	%rs116, [%rd256];
	// begin inline asm
	{  cvt.f32.f16 %f1486, %rs116;}

	// end inline asm
	fma.rn.f32 	%f1518, %f1514, %f1486, %f1517;
	mul.f32 	%f2028, %f1745, %f1518;
$L__BB0_94:
	shr.u32 	%r811, %r1, 3;
	and.b32  	%r812, %r811, 124;
	mov.u32 	%r813, _ZZ38flashattn_2warp_split_softmax_v12g_fixPK6__halfS1_S1_PfiifE2sh;
	add.s32 	%r814, %r813, %r812;
	add.s32 	%r213, %r814, 64;
	setp.ne.s32 	%p278, %r212, 0;
	mov.b32 	%r815, %f2028;
	shfl.sync.down.b32	%r816|%p279, %r815, 8, 31, 65535;
	mov.b32 	%f1519, %r816;
	max.f32 	%f1520, %f2028, %f1519;
	mov.b32 	%r817, %f1520;
	shfl.sync.down.b32	%r818|%p280, %r817, 4, 31, 65535;
	mov.b32 	%f1521, %r818;
	max.f32 	%f1522, %f1520, %f1521;
	mov.b32 	%r819, %f1522;
	shfl.sync.down.b32	%r820|%p281, %r819, 2, 31, 65535;
	mov.b32 	%f1523, %r820;
	max.f32 	%f1524, %f1522, %f1523;
	mov.b32 	%r821, %f1524;
	shfl.sync.down.b32	%r822|%p282, %r821, 1, 31, 65535;
	mov.b32 	%f1525, %r822;
	max.f32 	%f507, %f1524, %f1525;
	@%p278 bra 	$L__BB0_96;
	st.shared.f32 	[%r213], %f507;
$L__BB0_96:
	setp.ne.s32 	%p283, %r1, 0;
	bar.sync 	0;
	@%p283 bra 	$L__BB0_98;
	ld.shared.v2.f32 	{%f1526, %f1527}, [_ZZ38flashattn_2warp_split_softmax_v12g_fixPK6__halfS1_S1_PfiifE2sh+64];
	max.f32 	%f1528, %f1526, %f1527;
	st.shared.f32 	[_ZZ38flashattn_2warp_split_softmax_v12g_fixPK6__halfS1_S1_PfiifE2sh+208], %f1528;
$L__BB0_98:
	bar.sync 	0;
	mov.f32 	%f2029, 0f00000000;
	ld.shared.f32 	%f508, [_ZZ38flashattn_2warp_split_softmax_v12g_fixPK6__halfS1_S1_PfiifE2sh+208];
	@%p277 bra 	$L__BB0_100;
	sub.f32 	%f1530, %f2028, %f508;
	mul.f32 	%f1531, %f1530, 0f3FB8AA3B;
	ex2.approx.f32 	%f2029, %f1531;
$L__BB0_100:
	mov.b32 	%r823, %f2029;
	shfl.sync.down.b32	%r824|%p286, %r823, 8, 31, 65535;
	mov.b32 	%f1532, %r824;
	add.f32 	%f1533, %f2029, %f1532;
	mov.b32 	%r825, %f1533;
	shfl.sync.down.b32	%r826|%p287, %r825, 4, 31, 65535;
	mov.b32 	%f1534, %r826;
	add.f32 	%f1535, %f1533, %f1534;
	mov.b32 	%r827, %f1535;
	shfl.sync.down.b32	%r828|%p288, %r827, 2, 31, 65535;
	mov.b32 	%f1536, %r828;
	add.f32 	%f1537, %f1535, %f1536;
	mov.b32 	%r829, %f1537;
	shfl.sync.down.b32	%r830|%p289, %r829, 1, 31, 65535;
	mov.b32 	%f1538, %r830;
	add.f32 	%f511, %f1537, %f1538;
	@%p278 bra 	$L__BB0_102;
	st.shared.f32 	[%r213+8], %f511;
$L__BB0_102:
	mov.f32 	%f2030, 0f00000000;
	mov.f32 	%f2031, %f2030;
	mov.f32 	%f2032, %f2030;
	mov.f32 	%f2033, %f2030;
	mov.f32 	%f2034, %f2030;
	mov.f32 	%f2035, %f2030;
	mov.f32 	%f2036, %f2030;
	mov.f32 	%f2037, %f2030;
	mov.f32 	%f2038, %f2030;
	mov.f32 	%f2039, %f2030;
	mov.f32 	%f2040, %f2030;
	mov.f32 	%f2041, %f2030;
	mov.f32 	%f2042, %f2030;
	mov.f32 	%f2043, %f2030;
	mov.f32 	%f2044, %f2030;
	mov.f32 	%f2045, %f2030;
	@%p277 bra 	$L__BB0_104;
	ld.param.u64 	%rd303, [_Z38flashattn_2warp_split_softmax_v12g_fixPK6__halfS1_S1_Pfiif_param_2];
	cvta.to.global.u64 	%rd257, %rd303;
	mul.wide.u32 	%rd258, %r1024, 2;
	add.s64 	%rd259, %rd257, %rd258;
	ld.global.nc.u16 	%rs117, [%rd259];
	// begin inline asm
	{  cvt.f32.f16 %f1540, %rs117;}

	// end inline asm
	mul.wide.u32 	%rd260, %r1039, 2;
	add.s64 	%rd261, %rd257, %rd260;
	ld.global.nc.u16 	%rs118, [%rd261];
	// begin inline asm
	{  cvt.f32.f16 %f1541, %rs118;}

	// end inline asm
	fma.rn.f32 	%f2045, %f2029, %f1540, 0f00000000;
	fma.rn.f32 	%f2044, %f2029, %f1541, 0f00000000;
	mul.wide.u32 	%rd262, %r1038, 2;
	add.s64 	%rd263, %rd257, %rd262;
	ld.global.nc.u16 	%rs119, [%rd263];
	// begin inline asm
	{  cvt.f32.f16 %f1542, %rs119;}

	// end inline asm
	mul.wide.u32 	%rd264, %r1037, 2;
	add.s64 	%rd265, %rd257, %rd264;
	ld.global.nc.u16 	%rs120, [%rd265];
	// begin inline asm
	{  cvt.f32.f16 %f1543, %rs120;}

	// end inline asm
	fma.rn.f32 	%f2043, %f2029, %f1542, 0f00000000;
	fma.rn.f32 	%f2042, %f2029, %f1543, 0f00000000;
	mul.wide.u32 	%rd266, %r1036, 2;
	add.s64 	%rd267, %rd257, %rd266;
	ld.global.nc.u16 	%rs121, [%rd267];
	// begin inline asm
	{  cvt.f32.f16 %f1544, %rs121;}

	// end inline asm
	mul.wide.u32 	%rd268, %r1035, 2;
	add.s64 	%rd269, %rd257, %rd268;
	ld.global.nc.u16 	%rs122, [%rd269];
	// begin inline asm
	{  cvt.f32.f16 %f1545, %rs122;}

	// end inline asm
	fma.rn.f32 	%f2041, %f2029, %f1544, 0f00000000;
	fma.rn.f32 	%f2040, %f2029, %f1545, 0f00000000;
	mul.wide.u32 	%rd270, %r1034, 2;
	add.s64 	%rd271, %rd257, %rd270;
	ld.global.nc.u16 	%rs123, [%rd271];
	// begin inline asm
	{  cvt.f32.f16 %f1546, %rs123;}

	// end inline asm
	mul.wide.u32 	%rd272, %r1033, 2;
	add.s64 	%rd273, %rd257, %rd272;
	ld.global.nc.u16 	%rs124, [%rd273];
	// begin inline asm
	{  cvt.f32.f16 %f1547, %rs124;}

	// end inline asm
	fma.rn.f32 	%f2039, %f2029, %f1546, 0f00000000;
	fma.rn.f32 	%f2038, %f2029, %f1547, 0f00000000;
	mul.wide.u32 	%rd274, %r1032, 2;
	add.s64 	%rd275, %rd257, %rd274;
	ld.global.nc.u16 	%rs125, [%rd275];
	// begin inline asm
	{  cvt.f32.f16 %f1548, %rs125;}

	// end inline asm
	mul.wide.u32 	%rd276, %r1031, 2;
	add.s64 	%rd277, %rd257, %rd276;
	ld.global.nc.u16 	%rs126, [%rd277];
	// begin inline asm
	{  cvt.f32.f16 %f1549, %rs126;}

	// end inline asm
	fma.rn.f32 	%f2037, %f2029, %f1548, 0f00000000;
	fma.rn.f32 	%f2036, %f2029, %f1549, 0f00000000;
	mul.wide.u32 	%rd278, %r1030, 2;
	add.s64 	%rd279, %rd257, %rd278;
	ld.global.nc.u16 	%rs127, [%rd279];
	// begin inline asm
	{  cvt.f32.f16 %f1550, %rs127;}

	// end inline asm
	mul.wide.u32 	%rd280, %r1029, 2;
	add.s64 	%rd281, %rd257, %rd280;
	ld.global.nc.u16 	%rs128, [%rd281];
	// begin inline asm
	{  cvt.f32.f16 %f1551, %rs128;}

	// end inline asm
	fma.rn.f32 	%f2035, %f2029, %f1550, 0f00000000;
	fma.rn.f32 	%f2034, %f2029, %f1551, 0f00000000;
	mul.wide.u32 	%rd282, %r1028, 2;
	add.s64 	%rd283, %rd257, %rd282;
	ld.global.nc.u16 	%rs129, [%rd283];
	// begin inline asm
	{  cvt.f32.f16 %f1552, %rs129;}

	// end inline asm
	mul.wide.u32 	%rd284, %r1027, 2;
	add.s64 	%rd285, %rd257, %rd284;
	ld.global.nc.u16 	%rs130, [%rd285];
	// begin inline asm
	{  cvt.f32.f16 %f1553, %rs130;}

	// end inline asm
	fma.rn.f32 	%f2033, %f2029, %f1552, 0f00000000;
	fma.rn.f32 	%f2032, %f2029, %f1553, 0f00000000;
	mul.wide.u32 	%rd286, %r1026, 2;
	add.s64 	%rd287, %rd257, %rd286;
	ld.global.nc.u16 	%rs131, [%rd287];
	// begin inline asm
	{  cvt.f32.f16 %f1554, %rs131;}

	// end inline asm
	mul.wide.u32 	%rd288, %r1025, 2;
	add.s64 	%rd289, %rd257, %rd288;
	ld.global.nc.u16 	%rs132, [%rd289];
	// begin inline asm
	{  cvt.f32.f16 %f1555, %rs132;}

	// end inline asm
	fma.rn.f32 	%f2031, %f2029, %f1554, 0f00000000;
	fma.rn.f32 	%f2030, %f2029, %f1555, 0f00000000;
$L__BB0_104:
	and.b32  	%r831, %r1, 31;
	setp.ne.s32 	%p291, %r831, 0;
	mov.b32 	%r832, %f2045;
	shfl.sync.down.b32	%r833|%p292, %r832, 8, 31, 65535;
	mov.b32 	%f1556, %r833;
	mov.b32 	%r834, %f2044;
	shfl.sync.down.b32	%r835|%p293, %r834, 8, 31, 65535;
	mov.b32 	%f1557, %r835;
	add.f32 	%f1558, %f2045, %f1556;
	add.f32 	%f1559, %f2044, %f1557;
	mov.b32 	%r836, %f1558;
	shfl.sync.down.b32	%r837|%p294, %r836, 4, 31, 65535;
	mov.b32 	%f1560, %r837;
	mov.b32 	%r838, %f1559;
	shfl.sync.down.b32	%r839|%p295, %r838, 4, 31, 65535;
	mov.b32 	%f1561, %r839;
	add.f32 	%f1562, %f1558, %f1560;
	add.f32 	%f1563, %f1559, %f1561;
	mov.b32 	%r840, %f1562;
	shfl.sync.down.b32	%r841|%p296, %r840, 2, 31, 65535;
	mov.b32 	%f1564, %r841;
	mov.b32 	%r842, %f1563;
	shfl.sync.down.b32	%r843|%p297, %r842, 2, 31, 65535;
	mov.b32 	%f1565, %r843;
	add.f32 	%f1566, %f1562, %f1564;
	add.f32 	%f1567, %f1563, %f1565;
	mov.b32 	%r844, %f1566;
	shfl.sync.down.b32	%r845|%p298, %r844, 1, 31, 65535;
	mov.b32 	%f1568, %r845;
	mov.b32 	%r846, %f1567;
	shfl.sync.down.b32	%r847|%p299, %r846, 1, 31, 65535;
	mov.b32 	%f1569, %r847;
	add.f32 	%f544, %f1566, %f1568;
	add.f32 	%f545, %f1567, %f1569;
	mov.b32 	%r848, %f2043;
	shfl.sync.down.b32	%r849|%p300, %r848, 8, 31, 65535;
	mov.b32 	%f1570, %r849;
	mov.b32 	%r850, %f2042;
	shfl.sync.down.b32	%r851|%p301, %r850, 8, 31, 65535;
	mov.b32 	%f1571, %r851;
	add.f32 	%f1572, %f2043, %f1570;
	add.f32 	%f1573, %f2042, %f1571;
	mov.b32 	%r852, %f1572;
	shfl.sync.down.b32	%r853|%p302, %r852, 4, 31, 65535;
	mov.b32 	%f1574, %r853;
	mov.b32 	%r854, %f1573;
	shfl.sync.down.b32	%r855|%p303, %r854, 4, 31, 65535;
	mov.b32 	%f1575, %r855;
	add.f32 	%f1576, %f1572, %f1574;
	add.f32 	%f1577, %f1573, %f1575;
	mov.b32 	%r856, %f1576;
	shfl.sync.down.b32	%r857|%p304, %r856, 2, 31, 65535;
	mov.b32 	%f1578, %r857;
	mov.b32 	%r858, %f1577;
	shfl.sync.down.b32	%r859|%p305, %r858, 2, 31, 65535;
	mov.b32 	%f1579, %r859;
	add.f32 	%f1580, %f1576, %f1578;
	add.f32 	%f1581, %f1577, %f1579;
	mov.b32 	%r860, %f1580;
	shfl.sync.down.b32	%r861|%p306, %r860, 1, 31, 65535;
	mov.b32 	%f1582, %r861;
	mov.b32 	%r862, %f1581;
	shfl.sync.down.b32	%r863|%p307, %r862, 1, 31, 65535;
	mov.b32 	%f1583, %r863;
	add.f32 	%f546, %f1580, %f1582;
	add.f32 	%f547, %f1581, %f1583;
	mov.b32 	%r864, %f2041;
	shfl.sync.down.b32	%r865|%p308, %r864, 8, 31, 65535;
	mov.b32 	%f1584, %r865;
	mov.b32 	%r866, %f2040;
	shfl.sync.down.b32	%r867|%p309, %r866, 8, 31, 65535;
	mov.b32 	%f1585, %r867;
	add.f32 	%f1586, %f2041, %f1584;
	add.f32 	%f1587, %f2040, %f1585;
	mov.b32 	%r868, %f1586;
	shfl.sync.down.b32	%r869|%p310, %r868, 4, 31, 65535;
	mov.b32 	%f1588, %r869;
	mov.b32 	%r870, %f1587;
	shfl.sync.down.b32	%r871|%p311, %r870, 4, 31, 65535;
	mov.b32 	%f1589, %r871;
	add.f32 	%f1590, %f1586, %f1588;
	add.f32 	%f1591, %f1587, %f1589;
	mov.b32 	%r872, %f1590;
	shfl.sync.down.b32	%r873|%p312, %r872, 2, 31, 65535;
	mov.b32 	%f1592, %r873;
	mov.b32 	%r874, %f1591;
	shfl.sync.down.b32	%r875|%p313, %r874, 2, 31, 65535;
	mov.b32 	%f1593, %r875;
	add.f32 	%f1594, %f1590, %f1592;
	add.f32 	%f1595, %f1591, %f1593;
	mov.b32 	%r876, %f1594;
	shfl.sync.down.b32	%r877|%p314, %r876, 1, 31, 65535;
	mov.b32 	%f1596, %r877;
	mov.b32 	%r878, %f1595;
	shfl.sync.down.b32	%r879|%p315, %r878, 1, 31, 65535;
	mov.b32 	%f1597, %r879;
	add.f32 	%f548, %f1594, %f1596;
	add.f32 	%f549, %f1595, %f1597;
	mov.b32 	%r880, %f2039;
	shfl.sync.down.b32	%r881|%p316, %r880, 8, 31, 65535;
	mov.b32 	%f1598, %r881;
	mov.b32 	%r882, %f2038;
	shfl.sync.down.b32	%r883|%p317, %r882, 8, 31, 65535;
	mov.b32 	%f1599, %r883;
	add.f32 	%f1600, %f2039, %f1598;
	add.f32 	%f1601, %f2038, %f1599;
	mov.b32 	%r884, %f1600;
	shfl.sync.down.b32	%r885|%p318, %r884, 4, 31, 65535;
	mov.b32 	%f1602, %r885;
	mov.b32 	%r886, %f1601;
	shfl.sync.down.b32	%r887|%p319, %r886, 4, 31, 65535;
	mov.b32 	%f1603, %r887;
	add.f32 	%f1604, %f1600, %f1602;
	add.f32 	%f1605, %f1601, %f1603;
	mov.b32 	%r888, %f1604;
	shfl.sync.down.b32	%r889|%p320, %r888, 2, 31, 65535;
	mov.b32 	%f1606, %r889;
	mov.b32 	%r890, %f1605;
	shfl.sync.down.b32	%r891|%p321, %r890, 2, 31, 65535;
	mov.b32 	%f1607, %r891;
	add.f32 	%f1608, %f1604, %f1606;
	add.f32 	%f1609, %f1605, %f1607;
	mov.b32 	%r892, %f1608;
	shfl.sync.down.b32	%r893|%p322, %r892, 1, 31, 65535;
	mov.b32 	%f1610, %r893;
	mov.b32 	%r894, %f1609;
	shfl.sync.down.b32	%r895|%p323, %r894, 1, 31, 65535;
	mov.b32 	%f1611, %r895;
	add.f32 	%f550, %f1608, %f1610;
	add.f32 	%f551, %f1609, %f1611;
	mov.b32 	%r896, %f2037;
	shfl.sync.down.b32	%r897|%p324, %r896, 8, 31, 65535;
	mov.b32 	%f1612, %r897;
	mov.b32 	%r898, %f2036;
	shfl.sync.down.b32	%r899|%p325, %r898, 8, 31, 65535;
	mov.b32 	%f1613, %r899;
	add.f32 	%f1614, %f2037, %f1612;
	add.f32 	%f1615, %f2036, %f1613;
	mov.b32 	%r900, %f1614;
	shfl.sync.down.b32	%r901|%p326, %r900, 4, 31, 65535;
	mov.b32 	%f1616, %r901;
	mov.b32 	%r902, %f1615;
	shfl.sync.down.b32	%r903|%p327, %r902, 4, 31, 65535;
	mov.b32 	%f1617, %r903;
	add.f32 	%f1618, %f1614, %f1616;
	add.f32 	%f1619, %f1615, %f1617;
	mov.b32 	%r904, %f1618;
	shfl.sync.down.b32	%r905|%p328, %r904, 2, 31, 65535;
	mov.b32 	%f1620, %r905;
	mov.b32 	%r906, %f1619;
	shfl.sync.down.b32	%r907|%p329, %r906, 2, 31, 65535;
	mov.b32 	%f1621, %r907;
	add.f32 	%f1622, %f1618, %f1620;
	add.f32 	%f1623, %f1619, %f1621;
	mov.b32 	%r908, %f1622;
	shfl.sync.down.b32	%r909|%p330, %r908, 1, 31, 65535;
	mov.b32 	%f1624, %r909;
	mov.b32 	%r910, %f1623;
	shfl.sync.down.b32	%r911|%p331, %r910, 1, 31, 65535;
	mov.b32 	%f1625, %r911;
	add.f32 	%f552, %f1622, %f1624;
	add.f32 	%f553, %f1623, %f1625;
	mov.b32 	%r912, %f2035;
	shfl.sync.down.b32	%r913|%p332, %r912, 8, 31, 65535;
	mov.b32 	%f1626, %r913;
	mov.b32 	%r914, %f2034;
	shfl.sync.down.b32	%r915|%p333, %r914, 8, 31, 65535;
	mov.b32 	%f1627, %r915;
	add.f32 	%f1628, %f2035, %f1626;
	add.f32 	%f1629, %f2034, %f1627;
	mov.b32 	%r916, %f1628;
	shfl.sync.down.b32	%r917|%p334, %r916, 4, 31, 65535;
	mov.b32 	%f1630, %r917;
	mov.b32 	%r918, %f1629;
	shfl.sync.down.b32	%r919|%p335, %r918, 4, 31, 65535;
	mov.b32 	%f1631, %r919;
	add.f32 	%f1632, %f1628, %f1630;
	add.f32 	%f1633, %f1629, %f1631;
	mov.b32 	%r920, %f1632;
	shfl.sync.down.b32	%r921|%p336, %r920, 2, 31, 65535;
	mov.b32 	%f1634, %r921;
	mov.b32 	%r922, %f1633;
	shfl.sync.down.b32	%r923|%p337, %r922, 2, 31, 65535;
	mov.b32 	%f1635, %r923;
	add.f32 	%f1636, %f1632, %f1634;
	add.f32 	%f1637, %f1633, %f1635;
	mov.b32 	%r924, %f1636;
	shfl.sync.down.b32	%r925|%p338, %r924, 1, 31, 65535;
	mov.b32 	%f1638, %r925;
	mov.b32 	%r926, %f1637;
	shfl.sync.down.b32	%r927|%p339, %r926, 1, 31, 65535;
	mov.b32 	%f1639, %r927;
	add.f32 	%f554, %f1636, %f1638;
	add.f32 	%f555, %f1637, %f1639;
	mov.b32 	%r928, %f2033;
	shfl.sync.down.b32	%r929|%p340, %r928, 8, 31, 65535;
	mov.b32 	%f1640, %r929;
	mov.b32 	%r930, %f2032;
	shfl.sync.down.b32	%r931|%p341, %r930, 8, 31, 65535;
	mov.b32 	%f1641, %r931;
	add.f32 	%f1642, %f2033, %f1640;
	add.f32 	%f1643, %f2032, %f1641;
	mov.b32 	%r932, %f1642;
	shfl.sync.down.b32	%r933|%p342, %r932, 4, 31, 65535;
	mov.b32 	%f1644, %r933;
	mov.b32 	%r934, %f1643;
	shfl.sync.down.b32	%r935|%p343, %r934, 4, 31, 65535;
	mov.b32 	%f1645, %r935;
	add.f32 	%f1646, %f1642, %f1644;
	add.f32 	%f1647, %f1643, %f1645;
	mov.b32 	%r936, %f1646;
	shfl.sync.down.b32	%r937|%p344, %r936, 2, 31, 65535;
	mov.b32 	%f1648, %r937;
	mov.b32 	%r938, %f1647;
	shfl.sync.down.b32	%r939|%p345, %r938, 2, 31, 65535;
	mov.b32 	%f1649, %r939;
	add.f32 	%f1650, %f1646, %f1648;
	add.f32 	%f1651, %f1647, %f1649;
	mov.b32 	%r940, %f1650;
	shfl.sync.down.b32	%r941|%p346, %r940, 1, 31, 65535;
	mov.b32 	%f1652, %r941;
	mov.b32 	%r942, %f1651;
	shfl.sync.down.b32	%r943|%p347, %r942, 1, 31, 65535;
	mov.b32 	%f1653, %r943;
	add.f32 	%f556, %f1650, %f1652;
	add.f32 	%f557, %f1651, %f1653;
	mov.b32 	%r944, %f2031;
	shfl.sync.down.b32	%r945|%p348, %r944, 8, 31, 65535;
	mov.b32 	%f1654, %r945;
	mov.b32 	%r946, %f2030;
	shfl.sync.down.b32	%r947|%p349, %r946, 8, 31, 65535;
	mov.b32 	%f1655, %r947;
	add.f32 	%f1656, %f2031, %f1654;
	add.f32 	%f1657, %f2030, %f1655;
	mov.b32 	%r948, %f1656;
	shfl.sync.down.b32	%r949|%p350, %r948, 4, 31, 65535;
	mov.b32 	%f1658, %r949;
	mov.b32 	%r950, %f1657;
	shfl.sync.down.b32	%r951|%p351, %r950, 4, 31, 65535;
	mov.b32 	%f1659, %r951;
	add.f32 	%f1660, %f1656, %f1658;
	add.f32 	%f1661, %f1657, %f1659;
	mov.b32 	%r952, %f1660;
	shfl.sync.down.b32	%r953|%p352, %r952, 2, 31, 65535;
	mov.b32 	%f1662, %r953;
	mov.b32 	%r954, %f1661;
	shfl.sync.down.b32	%r955|%p353, %r954, 2, 31, 65535;
	mov.b32 	%f1663, %r955;
	add.f32 	%f1664, %f1660, %f1662;
	add.f32 	%f1665, %f1661, %f1663;
	mov.b32 	%r956, %f1664;
	shfl.sync.down.b32	%r957|%p354, %r956, 1, 31, 65535;
	mov.b32 	%f1666, %r957;
	mov.b32 	%r958, %f1665;
	shfl.sync.down.b32	%r959|%p355, %r958, 1, 31, 65535;
	mov.b32 	%f1667, %r959;
	add.f32 	%f558, %f1664, %f1666;
	add.f32 	%f559, %f1665, %f1667;
	@%p291 bra 	$L__BB0_106;
	shl.b32 	%r960, %r1, 1;
	and.b32  	%r961, %r960, 1984;
	mov.u32 	%r962, _ZZ38flashattn_2warp_split_softmax_v12g_fixPK6__halfS1_S1_PfiifE2sh;
	add.s32 	%r963, %r962, %r961;
	st.shared.v4.f32 	[%r963+80], {%f544, %f545, %f546, %f547};
	st.shared.v4.f32 	[%r963+96], {%f548, %f549, %f550, %f551};
	st.shared.v4.f32 	[%r963+112], {%f552, %f553, %f554, %f555};
	st.shared.v4.f32 	[%r963+128], {%f556, %f557, %f558, %f559};
$L__BB0_106:
	setp.ne.s32 	%p356, %r1, 0;
	bar.sync 	0;
	@%p356 bra 	$L__BB0_110;
	ld.shared.v2.f32 	{%f1669, %f1670}, [_ZZ38flashattn_2warp_split_softmax_v12g_fixPK6__halfS1_S1_PfiifE2sh+72];
	add.f32 	%f560, %f1669, %f1670;
	ld.shared.v4.f32 	{%f1671, %f1672, %f1673, %f1674}, [_ZZ38flashattn_2warp_split_softmax_v12g_fixPK6__halfS1_S1_PfiifE2sh+80];
	ld.shared.v4.f32 	{%f1675, %f1676, %f1677, %f1678}, [_ZZ38flashattn_2warp_split_softmax_v12g_fixPK6__halfS1_S1_PfiifE2sh+144];
	add.f32 	%f561, %f1671, %f1675;
	add.f32 	%f562, %f1672, %f1676;
	add.f32 	%f563, %f1673, %f1677;
	add.f32 	%f564, %f1674, %f1678;
	ld.shared.v4.f32 	{%f1679, %f1680, %f1681, %f1682}, [_ZZ38flashattn_2warp_split_softmax_v12g_fixPK6__halfS1_S1_PfiifE2sh+96];
	ld.shared.v4.f32 	{%f1683, %f1684, %f1685, %f1686}, [_ZZ38flashattn_2warp_split_softmax_v12g_fixPK6__halfS1_S1_PfiifE2sh+160];
	add.f32 	%f565, %f1679, %f1683;
	add.f32 	%f566, %f1680, %f1684;
	add.f32 	%f567, %f1681, %f1685;
	add.f32 	%f568, %f1682, %f1686;
	ld.shared.v4.f32 	{%f1687, %f1688, %f1689, %f1690}, [_ZZ38flashattn_2warp_split_softmax_v12g_fixPK6__halfS1_S1_PfiifE2sh+112];
	ld.shared.v4.f32 	{%f1691, %f1692, %f1693, %f1694}, [_ZZ38flashattn_2warp_split_softmax_v12g_fixPK6__halfS1_S1_PfiifE2sh+176];
	add.f32 	%f569, %f1687, %f1691;
	add.f32 	%f570, %f1688, %f1692;
	add.f32 	%f571, %f1689, %f1693;
	add.f32 	%f572, %f1690, %f1694;
	ld.shared.v4.f32 	{%f1695, %f1696, %f1697, %f1698}, [_ZZ38flashattn_2warp_split_softmax_v12g_fixPK6__halfS1_S1_PfiifE2sh+128];
	ld.shared.v4.f32 	{%f1699, %f1700, %f1701, %f1702}, [_ZZ38flashattn_2warp_split_softmax_v12g_fixPK6__halfS1_S1_PfiifE2sh+192];
	add.f32 	%f573, %f1695, %f1699;
	add.f32 	%f574, %f1696, %f1700;
	add.f32 	%f575, %f1697, %f1701;
	add.f32 	%f576, %f1698, %f1702;
	max.f32 	%f577, %f2063, %f508;
	setp.eq.f32 	%p357, %f2064, 0f00000000;
	mov.f32 	%f2046, 0f00000000;
	@%p357 bra 	$L__BB0_109;
	sub.f32 	%f1703, %f2063, %f577;
	mul.f32 	%f1704, %f1703, 0f3FB8AA3B;
	ex2.approx.f32 	%f2046, %f1704;
$L__BB0_109:
	sub.f32 	%f1705, %f508, %f577;
	mul.f32 	%f1706, %f1705, 0f3FB8AA3B;
	ex2.approx.f32 	%f1707, %f1706;
	mul.f32 	%f1708, %f560, %f1707;
	fma.rn.f32 	%f2064, %f2064, %f2046, %f1708;
	mul.f32 	%f1709, %f1707, %f561;
	fma.rn.f32 	%f1833, %f2046, %f1833, %f1709;
	mul.f32 	%f1710, %f1707, %f562;
	fma.rn.f32 	%f1832, %f2046, %f1832, %f1710;
	mul.f32 	%f1711, %f1707, %f563;
	fma.rn.f32 	%f1831, %f2046, %f1831, %f1711;
	mul.f32 	%f1712, %f1707, %f564;
	fma.rn.f32 	%f1830, %f2046, %f1830, %f1712;
	mul.f32 	%f1713, %f1707, %f565;
	fma.rn.f32 	%f1829, %f2046, %f1829, %f1713;
	mul.f32 	%f1714, %f1707, %f566;
	fma.rn.f32 	%f1828, %f2046, %f1828, %f1714;
	mul.f32 	%f1715, %f1707, %f567;
	fma.rn.f32 	%f1827, %f2046, %f1827, %f1715;
	mul.f32 	%f1716, %f1707, %f568;
	fma.rn.f32 	%f1826, %f2046, %f1826, %f1716;
	mul.f32 	%f1717, %f1707, %f569;
	fma.rn.f32 	%f1825, %f2046, %f1825, %f1717;
	mul.f32 	%f1718, %f1707, %f570;
	fma.rn.f32 	%f1824, %f2046, %f1824, %f1718;
	mul.f32 	%f1719, %f1707, %f571;
	fma.rn.f32 	%f1823, %f2046, %f1823, %f1719;
	mul.f32 	%f1720, %f1707, %f572;
	fma.rn.f32 	%f1822, %f2046, %f1822, %f1720;
	mul.f32 	%f1721, %f1707, %f573;
	fma.rn.f32 	%f1821, %f2046, %f1821, %f1721;
	mul.f32 	%f1722, %f1707, %f574;
	fma.rn.f32 	%f1820, %f2046, %f1820, %f1722;
	mul.f32 	%f1723, %f1707, %f575;
	fma.rn.f32 	%f1819, %f2046, %f1819, %f1723;
	mul.f32 	%f1724, %f1707, %f576;
	fma.rn.f32 	%f1818, %f2046, %f1818, %f1724;
	mov.f32 	%f2063, %f577;
$L__BB0_110:
	bar.sync 	0;
	add.s32 	%r1040, %r1040, 32;
	add.s32 	%r1039, %r1039, 32;
	add.s32 	%r1038, %r1038, 32;
	add.s32 	%r1037, %r1037, 32;
	add.s32 	%r1036, %r1036, 32;
	add.s32 	%r1035, %r1035, 32;
	add.s32 	%r1034, %r1034, 32;
	add.s32 	%r1033, %r1033, 32;
	add.s32 	%r1032, %r1032, 32;
	add.s32 	%r1031, %r1031, 32;
	add.s32 	%r1030, %r1030, 32;
	add.s32 	%r1029, %r1029, 32;
	add.s32 	%r1028, %r1028, 32;
	add.s32 	%r1027, %r1027, 32;
	add.s32 	%r1026, %r1026, 32;
	add.s32 	%r1025, %r1025, 32;
	add.s32 	%r1024, %r1024, 32;
	add.s32 	%r1023, %r1023, 32;
	setp.lt.s32 	%p358, %r1040, %r232;
	@%p358 bra 	$L__BB0_92;
	add.f32 	%f2081, %f2064, 0f1E3CE508;
$L__BB0_112:
	setp.ne.s32 	%p359, %r1, 0;
	@%p359 bra 	$L__BB0_114;
	ld.param.u64 	%rd307, [_Z38flashattn_2warp_split_softmax_v12g_fixPK6__halfS1_S1_Pfiif_param_3];
	mov.u32 	%r964, %ctaid.y;
	shl.b32 	%r965, %r964, 2;
	add.s32 	%r966, %r965, %r4;
	shl.b32 	%r967, %r966, 4;
	add.s32 	%r968, %r967, 48;
	rcp.rn.f32 	%f1725, %f2081;
	mul.f32 	%f1726, %f1725, %f1833;
	cvta.to.global.u64 	%rd290, %rd307;
	mul.wide.u32 	%rd291, %r968, 4;
	add.s64 	%rd292, %rd290, %rd291;
	st.global.f32 	[%rd292], %f1726;
	mul.f32 	%f1727, %f1725, %f1832;
	st.global.f32 	[%rd292+4], %f1727;
	mul.f32 	%f1728, %f1725, %f1831;
	st.global.f32 	[%rd292+8], %f1728;
	mul.f32 	%f1729, %f1725, %f1830;
	st.global.f32 	[%rd292+12], %f1729;
	mul.f32 	%f1730, %f1725, %f1829;
	st.global.f32 	[%rd292+16], %f1730;
	mul.f32 	%f1731, %f1725, %f1828;
	st.global.f32 	[%rd292+20], %f1731;
	mul.f32 	%f1732, %f1725, %f1827;
	st.global.f32 	[%rd292+24], %f1732;
	mul.f32 	%f1733, %f1725, %f1826;
	st.global.f32 	[%rd292+28], %f1733;
	mul.f32 	%f1734, %f1725, %f1825;
	st.global.f32 	[%rd292+32], %f1734;
	mul.f32 	%f1735, %f1725, %f1824;
	st.global.f32 	[%rd292+36], %f1735;
	mul.f32 	%f1736, %f1725, %f1823;
	st.global.f32 	[%rd292+40], %f1736;
	mul.f32 	%f1737, %f1725, %f1822;
	st.global.f32 	[%rd292+44], %f1737;
	mul.f32 	%f1738, %f1725, %f1821;
	st.global.f32 	[%rd292+48], %f1738;
	mul.f32 	%f1739, %f1725, %f1820;
	st.global.f32 	[%rd292+52], %f1739;
	mul.f32 	%f1740, %f1725, %f1819;
	st.global.f32 	[%rd292+56], %f1740;
	mul.f32 	%f1741, %f1725, %f1818;
	st.global.f32 	[%rd292+60], %f1741;
$L__BB0_114:
	bar.sync 	0;
$L__BB0_115:
	ret;

}


// ===== COMPILED SASS (sm_100) =====

	.target	sm_100

	.elftype	@"ET_EXEC"


//--------------------- .note.nv.tkinfo           --------------------------
	.section	.note.nv.tkinfo,"",@"SHT_NOTE"
	.sectionflags	@"SHF_NOTE_NV_TKINFO"
	.tkinfo
        /*0018*/ 	.word	0x00000002
        /*0030*/ 	.string	""
        /*0030*/ 	.string	"ptxas"
        /*0030*/ 	.string	"Cuda compilation tools, release 13.0, V13.0.88"
        /*0030*/ 	.string	"Build cuda_13.0.r13.0/compiler.36424714_0"
        /*0030*/ 	.string	"-arch sm_100 -m 64 "



//--------------------- .note.nv.cuinfo           --------------------------
	.section	.note.nv.cuinfo,"",@"SHT_NOTE"
	.sectionflags	@"SHF_NOTE_NV_CUINFO"
        /*0018*/ 	.short	0x0002
        /*001a*/ 	.short	0x0064
        /*001c*/ 	.short	0x0082
	.zero		2


//--------------------- .nv.info                  --------------------------
	.section	.nv.info,"",@"SHT_CUDA_INFO"
	.align	4


	//----- nvinfo : EIATTR_REGCOUNT
	.align		4
        /*0000*/ 	.byte	0x04, 0x2f
        /*0002*/ 	.short	(.L_1 - .L_0)
	.align		4
.L_0:
        /*0004*/ 	.word	index@(_Z38flashattn_2warp_split_softmax_v12g_fixPK6__halfS1_S1_Pfiif)
        /*0008*/ 	.word	0x00000040


	//----- nvinfo : EIATTR_FRAME_SIZE
	.align		4
.L_1:
        /*000c*/ 	.byte	0x04, 0x11
        /*000e*/ 	.short	(.L_3 - .L_2)
	.align		4
.L_2:
        /*0010*/ 	.word	index@($__internal_0_$__cuda_sm20_rcp_rn_f32_slowpath)
        /*0014*/ 	.word	0x00000000


	//----- nvinfo : EIATTR_FRAME_SIZE
	.align		4
.L_3:
        /*0018*/ 	.byte	0x04, 0x11
        /*001a*/ 	.short	(.L_5 - .L_4)
	.align		4
.L_4:
        /*001c*/ 	.word	index@(_Z38flashattn_2warp_split_softmax_v12g_fixPK6__halfS1_S1_Pfiif)
        /*0020*/ 	.word	0x00000000


	//----- nvinfo : EIATTR_MIN_STACK_SIZE
	.align		4
.L_5:
        /*0024*/ 	.byte	0x04, 0x12
        /*0026*/ 	.short	(.L_7 - .L_6)
	.align		4
.L_6:
        /*0028*/ 	.word	index@(_Z38flashattn_2warp_split_softmax_v12g_fixPK6__halfS1_S1_Pfiif)
        /*002c*/ 	.word	0x00000000
.L_7:


//--------------------- .nv.compat                --------------------------
	.section	.nv.compat,"",@"SHT_CUDA_COMPAT_INFO"
	.align	4
        /*0000*/ 	.byte	0x02, 0x09, 0x00, 0x00, 0x02, 0x02, 0x01, 0x00, 0x02, 0x05, 0x05, 0x00, 0x03, 0x07, 0x01, 0x01
        /*0010*/ 	.byte	0x02, 0x03, 0x00, 0x00, 0x02, 0x06, 0x01, 0x00, 0x04, 0x0b, 0x08, 0x00, 0x01, 0x00, 0x00, 0x00
        /*0020*/ 	.byte	0x00, 0x00, 0x00, 0x00


//--------------------- .nv.info._Z38flashattn_2warp_split_softmax_v12g_fixPK6__halfS1_S1_Pfiif --------------------------
	.section	.nv.info._Z38flashattn_2warp_split_softmax_v12g_fixPK6__halfS1_S1_Pfiif,"",@"SHT_CUDA_INFO"
	.sectionflags	@""
	.align	4


	//----- nvinfo : EIATTR_CUDA_API_VERSION
	.align		4
        /*0000*/ 	.byte	0x04, 0x37
        /*0002*/ 	.short	(.L_9 - .L_8)
.L_8:
        /*0004*/ 	.word	0x00000082


	//----- nvinfo : EIATTR_KPARAM_INFO
	.align		4
.L_9:
        /*0008*/ 	.byte	0x04, 0x17
        /*000a*/ 	.short	(.L_11 - .L_10)
.L_10:
        /*000c*/ 	.word	0x00000000
        /*0010*/ 	.short	0x0006
        /*0012*/ 	.short	0x0028
        /*0014*/ 	.byte	0x00, 0xf0, 0x11, 0x00


	//----- nvinfo : EIATTR_KPARAM_INFO
	.align		4
.L_11:
        /*0018*/ 	.byte	0x04, 0x17
        /*001a*/ 	.short	(.L_13 - .L_12)
.L_12:
        /*001c*/ 	.word	0x00000000
        /*0020*/ 	.short	0x0005
        /*0022*/ 	.short	0x0024
        /*0024*/ 	.byte	0x00, 0xf0, 0x11, 0x00


	//----- nvinfo : EIATTR_KPARAM_INFO
	.align		4
.L_13:
        /*0028*/ 	.byte	0x04, 0x17
        /*002a*/ 	.short	(.L_15 - .L_14)
.L_14:
        /*002c*/ 	.word	0x00000000
        /*0030*/ 	.short	0x0004
        /*0032*/ 	.short	0x0020
        /*0034*/ 	.byte	0x00, 0xf0, 0x11, 0x00


	//----- nvinfo : EIATTR_KPARAM_INFO
	.align		4
.L_15:
        /*0038*/ 	.byte	0x04, 0x17
        /*003a*/ 	.short	(.L_17 - .L_16)
.L_16:
        /*003c*/ 	.word	0x00000000
        /*0040*/ 	.short	0x0003
        /*0042*/ 	.short	0x0018
        /*0044*/ 	.byte	0x00, 0xf5, 0x21, 0x00


	//----- nvinfo : EIATTR_KPARAM_INFO
	.align		4
.L_17:
        /*0048*/ 	.byte	0x04, 0x17
        /*004a*/ 	.short	(.L_19 - .L_18)
.L_18:
        /*004c*/ 	.word	0x00000000
        /*0050*/ 	.short	0x0002
        /*0052*/ 	.short	0x0010
        /*0054*/ 	.byte	0x00, 0xf5, 0x21, 0x00


	//----- nvinfo : EIATTR_KPARAM_INFO
	.align		4
.L_19:
        /*0058*/ 	.byte	0x04, 0x17
        /*005a*/ 	.short	(.L_21 - .L_20)
.L_20:
        /*005c*/ 	.word	0x00000000
        /*0060*/ 	.short	0x0001
        /*0062*/ 	.short	0x0008
        /*0064*/ 	.byte	0x00, 0xf5, 0x21, 0x00


	//----- nvinfo : EIATTR_KPARAM_INFO
	.align		4
.L_21:
        /*0068*/ 	.byte	0x04, 0x17
        /*006a*/ 	.short	(.L_23 - .L_22)
.L_22:
        /*006c*/ 	.word	0x00000000
        /*0070*/ 	.short	0x0000
        /*0072*/ 	.short	0x0000
        /*0074*/ 	.byte	0x00, 0xf5, 0x21, 0x00


	//----- nvinfo : EIATTR_SPARSE_MMA_MASK
	.align		4
.L_23:
        /*0078*/ 	.byte	0x03, 0x50
        /*007a*/ 	.short	0x0000


	//----- nvinfo : EIATTR_MAXREG_COUNT
	.align		4
        /*007c*/ 	.byte	0x03, 0x1b
        /*007e*/ 	.short	0x00ff


	//----- nvinfo : EIATTR_NUM_BARRIERS
	.align		4
        /*0080*/ 	.byte	0x02, 0x4c
        /*0082*/ 	.byte	0x01
	.zero		1


	//----- nvinfo : EIATTR_MERCURY_ISA_VERSION
	.align		4
        /*0084*/ 	.byte	0x03, 0x5f
        /*0086*/ 	.short	0x0101


	//----- nvinfo : EIATTR_INT_WARP_WIDE_INSTR_OFFSETS
	.align		4
        /*0088*/ 	.byte	0x04, 0x31
        /*008a*/ 	.short	(.L_25 - .L_24)


	//   ....[0]....
.L_24:
        /*008c*/ 	.word	0x00000110


	//   ....[1]....
        /*0090*/ 	.word	0x00002470


	//   ....[2]....
        /*0094*/ 	.word	0x000047e0


	//   ....[3]....
        /*0098*/ 	.word	0x00006b50


	//----- nvinfo : EIATTR_COOP_GROUP_MASK_REGIDS
	.align		4
.L_25:
        /*009c*/ 	.byte	0x04, 0x29
        /*009e*/ 	.short	(.L_27 - .L_26)


	//   ....[0]....
.L_26:
        /*00a0*/ 	.word	0x05000037


	//   ....[1]....
        /*00a4*/ 	.word	0x05000037


	//   ....[2]....
        /*00a8*/ 	.word	0x05000037


	//   ....[3]....
        /*00ac*/ 	.word	0x05000037


	//   ....[4]....
        /*00b0*/ 	.word	0x05000037


	//   ....[5]....
        /*00b4*/ 	.word	0x05000037


	//   ....[6]....
        /*00b8*/ 	.word	0x05000037


	//   ....[7]....
        /*00bc*/ 	.word	0x05000037


	//   ....[8]....
        /*00c0*/ 	.word	0x05000037


	//   ....[9]....
        /*00c4*/ 	.word	0x05000037


	//   ....[10]....
        /*00c8*/ 	.word	0x05000037


	//   ....[11]....
        /*00cc*/ 	.word	0x05000037


	//   ....[12]....
        /*00d0*/ 	.word	0x05000037


	//   ....[13]....
        /*00d4*/ 	.word	0x05000037


	//   ....[14]....
        /*00d8*/ 	.word	0x05000037


	//   ....[15]....
        /*00dc*/ 	.word	0x05000037


	//   ....[16]....
        /*00e0*/ 	.word	0x05000037


	//   ....[17]....
        /*00e4*/ 	.word	0x05000037


	//   ....[18]....
        /*00e8*/ 	.word	0x05000037


	//   ....[19]....
        /*00ec*/ 	.word	0x05000037


	//   ....[20]....
        /*00f0*/ 	.word	0x05000037


	//   ....[21]....
        /*00f4*/ 	.word	0x05000037


	//   ....[22]....
        /*00f8*/ 	.word	0x05000037


	//   ....[23]....
        /*00fc*/ 	.word	0x05000037


	//   ....[24]....
        /*0100*/ 	.word	0x05000037


	//   ....[25]....
        /*0104*/ 	.word	0x05000037


	//   ....[26]....
        /*0108*/ 	.word	0x05000037


	//   ....[27]....
        /*010c*/ 	.word	0x05000037


	//   ....[28]....
        /*0110*/ 	.word	0x05000037


	//   ....[29]....
        /*0114*/ 	.word	0x05000037


	//   ....[30]....
        /*0118*/ 	.word	0x05000037


	//   ....[31]....
        /*011c*/ 	.word	0x05000037


	//   ....[32]....
        /*0120*/ 	.word	0x05000037


	//   ....[33]....
        /*0124*/ 	.word	0x05000037


	//   ....[34]....
        /*0128*/ 	.word	0x05000037


	//   ....[35]....
        /*012c*/ 	.word	0x05000037


	//   ....[36]....
        /*0130*/ 	.word	0x05000037


	//   ....[37]....
        /*0134*/ 	.word	0x05000037


	//   ....[38]....
        /*0138*/ 	.word	0x05000037


	//   ....[39]....
        /*013c*/ 	.word	0x05000037


	//   ....[40]....
        /*0140*/ 	.word	0x05000037


	//   ....[41]....
        /*0144*/ 	.word	0x05000037


	//   ....[42]....
        /*0148*/ 	.word	0x05000037


	//   ....[43]....
        /*014c*/ 	.word	0x05000037


	//   ....[44]....
        /*0150*/ 	.word	0x05000037


	//   ....[45]....
        /*0154*/ 	.word	0x05000037


	//   ....[46]....
        /*0158*/ 	.word	0x05000037


	//   ....[47]....
        /*015c*/ 	.word	0x05000037


	//   ....[48]....
        /*0160*/ 	.word	0x05000037


	//   ....[49]....
        /*0164*/ 	.word	0x05000037


	//   ....[50]....
        /*0168*/ 	.word	0x05000037


	//   ....[51]....
        /*016c*/ 	.word	0x05000037


	//   ....[52]....
        /*0170*/ 	.word	0x05000037


	//   ....[53]....
        /*0174*/ 	.word	0x05000037


	//   ....[54]....
        /*0178*/ 	.word	0x05000037


	//   ....[55]....
        /*017c*/ 	.word	0x05000037


	//   ....[56]....
        /*0180*/ 	.word	0x05000037


	//   ....[57]....
        /*0184*/ 	.word	0x05000037


	//   ....[58]....
        /*0188*/ 	.word	0x05000037


	//   ....[59]....
        /*018c*/ 	.word	0x05000037


	//   ....[60]....
        /*0190*/ 	.word	0x05000037


	//   ....[61]....
        /*0194*/ 	.word	0x05000037


	//   ....[62]....
        /*0198*/ 	.word	0x05000037


	//   ....[63]....
        /*019c*/ 	.word	0x05000037


	//   ....[64]....
        /*01a0*/ 	.word	0x05000037


	//   ....[65]....
        /*01a4*/ 	.word	0x05000037


	//   ....[66]....
        /*01a8*/ 	.word	0x05000037


	//   ....[67]....
        /*01ac*/ 	.word	0x05000037


	//   ....[68]....
        /*01b0*/ 	.word	0x05000037


	//   ....[69]....
        /*01b4*/ 	.word	0x05000037


	//   ....[70]....
        /*01b8*/ 	.word	0x05000037


	//   ....[71]....
        /*01bc*/ 	.word	0x05000037


	//   ....[72]....
        /*01c0*/ 	.word	0x05000037


	//   ....[73]....
        /*01c4*/ 	.word	0x05000037


	//   ....[74]....
        /*01c8*/ 	.word	0x05000037


	//   ....[75]....
        /*01cc*/ 	.word	0x05000037


	//   ....[76]....
        /*01d0*/ 	.word	0x05000037


	//   ....[77]....
        /*01d4*/ 	.word	0x05000037


	//   ....[78]....
        /*01d8*/ 	.word	0x05000037


	//   ....[79]....
        /*01dc*/ 	.word	0x05000037


	//   ....[80]....
        /*01e0*/ 	.word	0x05000037


	//   ....[81]....
        /*01e4*/ 	.word	0x05000037


	//   ....[82]....
        /*01e8*/ 	.word	0x05000037


	//   ....[83]....
        /*01ec*/ 	.word	0x05000037


	//   ....[84]....
        /*01f0*/ 	.word	0x05000037


	//   ....[85]....
        /*01f4*/ 	.word	0x05000037


	//   ....[86]....
        /*01f8*/ 	.word	0x05000037


	//   ....[87]....
        /*01fc*/ 	.word	0x05000037


	//   ....[88]....
        /*0200*/ 	.word	0x05000037


	//   ....[89]....
        /*0204*/ 	.word	0x05000037


	//   ....[90]....
        /*0208*/ 	.word	0x05000037


	//   ....[91]....
        /*020c*/ 	.word	0x05000037


	//   ....[92]....
        /*0210*/ 	.word	0x05000037


	//   ....[93]....
        /*0214*/ 	.word	0x05000037


	//   ....[94]....
        /*0218*/ 	.word	0x05000037


	//   ....[95]....
        /*021c*/ 	.word	0x05000037


	//   ....[96]....
        /*0220*/ 	.word	0x05000037


	//   ....[97]....
        /*0224*/ 	.word	0x05000037


	//   ....[98]....
        /*0228*/ 	.word	0x05000037


	//   ....[99]....
        /*022c*/ 	.word	0x05000037


	//   ....[100]....
        /*0230*/ 	.word	0x05000037


	//   ....[101]....
        /*0234*/ 	.word	0x05000037


	//   ....[102]....
        /*0238*/ 	.word	0x05000037


	//   ....[103]....
        /*023c*/ 	.word	0x05000037


	//   ....[104]....
        /*0240*/ 	.word	0x05000037


	//   ....[105]....
        /*0244*/ 	.word	0x05000037


	//   ....[106]....
        /*0248*/ 	.word	0x05000037


	//   ....[107]....
        /*024c*/ 	.word	0x05000037


	//   ....[108]....
        /*0250*/ 	.word	0x05000037


	//   ....[109]....
        /*0254*/ 	.word	0x05000037


	//   ....[110]....
        /*0258*/ 	.word	0x05000037


	//   ....[111]....
        /*025c*/ 	.word	0x05000037


	//   ....[112]....
        /*0260*/ 	.word	0x05000037


	//   ....[113]....
        /*0264*/ 	.word	0x05000037


	//   ....[114]....
        /*0268*/ 	.word	0x05000037


	//   ....[115]....
        /*026c*/ 	.word	0x05000037


	//   ....[116]....
        /*0270*/ 	.word	0x05000037


	//   ....[117]....
        /*0274*/ 	.word	0x05000037


	//   ....[118]....
        /*0278*/ 	.word	0x05000037


	//   ....[119]....
        /*027c*/ 	.word	0x05000037


	//   ....[120]....
        /*0280*/ 	.word	0x05000037


	//   ....[121]....
        /*0284*/ 	.word	0x05000037


	//   ....[122]....
        /*0288*/ 	.word	0x05000037


	//   ....[123]....
        /*028c*/ 	.word	0x05000037


	//   ....[124]....
        /*0290*/ 	.word	0x05000037


	//   ....[125]....
        /*0294*/ 	.word	0x05000037


	//   ....[126]....
        /*0298*/ 	.word	0x05000037


	//   ....[127]....
        /*029c*/ 	.word	0x05000037


	//   ....[128]....
        /*02a0*/ 	.word	0x05000037


	//   ....[129]....
        /*02a4*/ 	.word	0x05000037


	//   ....[130]....
        /*02a8*/ 	.word	0x05000037


	//   ....[131]....
        /*02ac*/ 	.word	0x05000037


	//   ....[132]....
        /*02b0*/ 	.word	0x05000037


	//   ....[133]....
        /*02b4*/ 	.word	0x05000037


	//   ....[134]....
        /*02b8*/ 	.word	0x05000037


	//   ....[135]....
        /*02bc*/ 	.word	0x05000037


	//   ....[136]....
        /*02c0*/ 	.word	0x05000037


	//   ....[137]....
        /*02c4*/ 	.word	0x05000037


	//   ....[138]....
        /*02c8*/ 	.word	0x05000037


	//   ....[139]....
        /*02cc*/ 	.word	0x05000037


	//   ....[140]....
        /*02d0*/ 	.word	0x05000037


	//   ....[141]....
        /*02d4*/ 	.word	0x05000037


	//   ....[142]....
        /*02d8*/ 	.word	0x05000037


	//   ....[143]....
        /*02dc*/ 	.word	0x05000037


	//   ....[144]....
        /*02e0*/ 	.word	0x05000037


	//   ....[145]....
        /*02e4*/ 	.word	0x05000037


	//   ....[146]....
        /*02e8*/ 	.word	0x05000037


	//   ....[147]....
        /*02ec*/ 	.word	0x05000037


	//   ....[148]....
        /*02f0*/ 	.word	0x05000037


	//   ....[149]....
        /*02f4*/ 	.word	0x05000037


	//   ....[150]....
        /*02f8*/ 	.word	0x05000037


	//   ....[151]....
        /*02fc*/ 	.word	0x05000037


	//   ....[152]....
        /*0300*/ 	.word	0x05000037


	//   ....[153]....
        /*0304*/ 	.word	0x05000037


	//   ....[154]....
        /*0308*/ 	.word	0x05000037


	//   ....[155]....
        /*030c*/ 	.word	0x05000037


	//   ....[156]....
        /*0310*/ 	.word	0x05000037


	//   ....[157]....
        /*0314*/ 	.word	0x05000037


	//   ....[158]....
        /*0318*/ 	.word	0x05000037


	//   ....[159]....
        /*031c*/ 	.word	0x05000037


	//   ....[160]....
        /*0320*/ 	.word	0x05000037


	//   ....[161]....
        /*0324*/ 	.word	0x05000037


	//   ....[162]....
        /*0328*/ 	.word	0x05000037


	//   ....[163]....
        /*032c*/ 	.word	0x05000037


	//   ....[164]....
        /*0330*/ 	.word	0x05000037


	//   ....[165]....
        /*0334*/ 	.word	0x05000037


	//   ....[166]....
        /*0338*/ 	.word	0x05000037


	//   ....[167]....
        /*033c*/ 	.word	0x05000037


	//   ....[168]....
        /*0340*/ 	.word	0x05000037


	//   ....[169]....
        /*0344*/ 	.word	0x05000037


	//   ....[170]....
        /*0348*/ 	.word	0x05000037


	//   ....[171]....
        /*034c*/ 	.word	0x05000037


	//   ....[172]....
        /*0350*/ 	.word	0x05000037


	//   ....[173]....
        /*0354*/ 	.word	0x05000037


	//   ....[174]....
        /*0358*/ 	.word	0x05000037


	//   ....[175]....
        /*035c*/ 	.word	0x05000037


	//   ....[176]....
        /*0360*/ 	.word	0x05000037


	//   ....[177]....
        /*0364*/ 	.word	0x05000037


	//   ....[178]....
        /*0368*/ 	.word	0x05000037


	//   ....[179]....
        /*036c*/ 	.word	0x05000037


	//   ....[180]....
        /*0370*/ 	.word	0x05000037


	//   ....[181]....
        /*0374*/ 	.word	0x05000037


	//   ....[182]....
        /*0378*/ 	.word	0x05000037


	//   ....[183]....
        /*037c*/ 	.word	0x05000037


	//   ....[184]....
        /*0380*/ 	.word	0x05000037


	//   ....[185]....
        /*0384*/ 	.word	0x05000037


	//   ....[186]....
        /*0388*/ 	.word	0x05000037


	//   ....[187]....
        /*038c*/ 	.word	0x05000037


	//   ....[188]....
        /*0390*/ 	.word	0x05000037


	//   ....[189]....
        /*0394*/ 	.word	0x05000037


	//   ....[190]....
        /*0398*/ 	.word	0x05000037


	//   ....[191]....
        /*039c*/ 	.word	0x05000037


	//   ....[192]....
        /*03a0*/ 	.word	0x05000037


	//   ....[193]....
        /*03a4*/ 	.word	0x05000037


	//   ....[194]....
        /*03a8*/ 	.word	0x05000037


	//   ....[195]....
        /*03ac*/ 	.word	0x05000037


	//   ....[196]....
        /*03b0*/ 	.word	0x05000037


	//   ....[197]....
        /*03b4*/ 	.word	0x05000037


	//   ....[198]....
        /*03b8*/ 	.word	0x05000037


	//   ....[199]....
        /*03bc*/ 	.word	0x05000037


	//   ....[200]....
        /*03c0*/ 	.word	0x05000037


	//   ....[201]....
        /*03c4*/ 	.word	0x05000037


	//   ....[202]....
        /*03c8*/ 	.word	0x05000037


	//   ....[203]....
        /*03cc*/ 	.word	0x05000037


	//   ....[204]....
        /*03d0*/ 	.word	0x05000037


	//   ....[205]....
        /*03d4*/ 	.word	0x05000037


	//   ....[206]....
        /*03d8*/ 	.word	0x05000037


	//   ....[207]....
        /*03dc*/ 	.word	0x05000037


	//   ....[208]....
        /*03e0*/ 	.word	0x05000037


	//   ....[209]....
        /*03e4*/ 	.word	0x05000037


	//   ....[210]....
        /*03e8*/ 	.word	0x05000037


	//   ....[211]....
        /*03ec*/ 	.word	0x05000037


	//   ....[212]....
        /*03f0*/ 	.word	0x05000037


	//   ....[213]....
        /*03f4*/ 	.word	0x05000037


	//   ....[214]....
        /*03f8*/ 	.word	0x05000037


	//   ....[215]....
        /*03fc*/ 	.word	0x05000037


	//   ....[216]....
        /*0400*/ 	.word	0x05000037


	//   ....[217]....
        /*0404*/ 	.word	0x05000037


	//   ....[218]....
        /*0408*/ 	.word	0x05000037


	//   ....[219]....
        /*040c*/ 	.word	0x05000037


	//   ....[220]....
        /*0410*/ 	.word	0x05000037


	//   ....[221]....
        /*0414*/ 	.word	0x05000037


	//   ....[222]....
        /*0418*/ 	.word	0x05000037


	//   ....[223]....
        /*041c*/ 	.word	0x05000037


	//   ....[224]....
        /*0420*/ 	.word	0x05000037


	//   ....[225]....
        /*0424*/ 	.word	0x05000037


	//   ....[226]....
        /*0428*/ 	.word	0x05000037


	//   ....[227]....
        /*042c*/ 	.word	0x05000037


	//   ....[228]....
        /*0430*/ 	.word	0x05000037


	//   ....[229]....
        /*0434*/ 	.word	0x05000037


	//   ....[230]....
        /*0438*/ 	.word	0x05000037


	//   ....[231]....
        /*043c*/ 	.word	0x05000037


	//   ....[232]....
        /*0440*/ 	.word	0x05000037


	//   ....[233]....
        /*0444*/ 	.word	0x05000037


	//   ....[234]....
        /*0448*/ 	.word	0x05000037


	//   ....[235]....
        /*044c*/ 	.word	0x05000037


	//   ....[236]....
        /*0450*/ 	.word	0x05000037


	//   ....[237]....
        /*0454*/ 	.word	0x05000037


	//   ....[238]....
        /*0458*/ 	.word	0x05000037


	//   ....[239]....
        /*045c*/ 	.word	0x05000037


	//   ....[240]....
        /*0460*/ 	.word	0x05000037


	//   ....[241]....
        /*0464*/ 	.word	0x05000037


	//   ....[242]....
        /*0468*/ 	.word	0x05000037


	//   ....[243]....
        /*046c*/ 	.word	0x05000037


	//   ....[244]....
        /*0470*/ 	.word	0x05000037


	//   ....[245]....
        /*0474*/ 	.word	0x05000037


	//   ....[246]....
        /*0478*/ 	.word	0x05000037


	//   ....[247]....
        /*047c*/ 	.word	0x05000037


	//   ....[248]....
        /*0480*/ 	.word	0x05000037


	//   ....[249]....
        /*0484*/ 	.word	0x05000037


	//   ....[250]....
        /*0488*/ 	.word	0x05000037


	//   ....[251]....
        /*048c*/ 	.word	0x05000037


	//   ....[252]....
        /*0490*/ 	.word	0x05000037


	//   ....[253]....
        /*0494*/ 	.word	0x05000037


	//   ....[254]....
        /*0498*/ 	.word	0x05000037


	//   ....[255]....
        /*049c*/ 	.word	0x05000037


	//   ....[0]....
        /*04a0*/ 	.word	0x05000037


	//   ....[1]....
        /*04a4*/ 	.word	0x05000037


	//   ....[2]....
        /*04a8*/ 	.word	0x05000037


	//   ....[3]....
        /*04ac*/ 	.word	0x05000037


	//   ....[4]....
        /*04b0*/ 	.word	0x05000037


	//   ....[5]....
        /*04b4*/ 	.word	0x05000037


	//   ....[6]....
        /*04b8*/ 	.word	0x05000037


	//   ....[7]....
        /*04bc*/ 	.word	0x05000037


	//   ....[8]....
        /*04c0*/ 	.word	0x05000037


	//   ....[9]....
        /*04c4*/ 	.word	0x05000037


	//   ....[10]....
        /*04c8*/ 	.word	0x05000037


	//   ....[11]....
        /*04cc*/ 	.word	0x05000037


	//   ....[12]....
        /*04d0*/ 	.word	0x05000037


	//   ....[13]....
        /*04d4*/ 	.word	0x05000037


	//   ....[14]....
        /*04d8*/ 	.word	0x05000037


	//   ....[15]....
        /*04dc*/ 	.word	0x05000037


	//   ....[16]....
        /*04e0*/ 	.word	0x05000037


	//   ....[17]....
        /*04e4*/ 	.word	0x05000037


	//   ....[18]....
        /*04e8*/ 	.word	0x05000037


	//   ....[19]....
        /*04ec*/ 	.word	0x05000037


	//   ....[20]....
        /*04f0*/ 	.word	0x05000037


	//   ....[21]....
        /*04f4*/ 	.word	0x05000037


	//   ....[22]....
        /*04f8*/ 	.word	0x05000037


	//   ....[23]....
        /*04fc*/ 	.word	0x05000037


	//   ....[24]....
        /*0500*/ 	.word	0x05000037


	//   ....[25]....
        /*0504*/ 	.word	0x05000037


	//   ....[26]....
        /*0508*/ 	.word	0x05000037


	//   ....[27]....
        /*050c*/ 	.word	0x05000037


	//   ....[28]....
        /*0510*/ 	.word	0x05000037


	//   ....[29]....
        /*0514*/ 	.word	0x05000037


	//   ....[30]....
        /*0518*/ 	.word	0x05000037


	//   ....[31]....
        /*051c*/ 	.word	0x05000037


	//----- nvinfo : EIATTR_COOP_GROUP_INSTR_OFFSETS
	.align		4
.L_27:
        /*0520*/ 	.byte	0x04, 0x28
        /*0522*/ 	.short	(.L_29 - .L_28)


	//   ....[0]....
.L_28:
        /*0524*/ 	.word	0x00000a70


	//   ....[1]....
        /*0528*/ 	.word	0x00000b10


	//   ....[2]....
        /*052c*/ 	.word	0x00000b30


	//   ....[3]....
        /*0530*/ 	.word	0x00000b60


	//   ....[4]....
        /*0534*/ 	.word	0x00000ca0


	//   ....[5]....
        /*0538*/ 	.word	0x00000cc0


	//   ....[6]....
        /*053c*/ 	.word	0x00000ce0


	//   ....[7]....
        /*0540*/ 	.word	0x00000d10


	//   ....[8]....
        /*0544*/ 	.word	0x000011a0


	//   ....[9]....
        /*0548*/ 	.word	0x000011d0


	//   ....[10]....
        /*054c*/ 	.word	0x000011e0


	//   ....[11]....
        /*0550*/ 	.word	0x000011f0


	//   ....[12]....
        /*0554*/ 	.word	0x00001200


	//   ....[13]....
        /*0558*/ 	.word	0x00001220


	//   ....[14]....
        /*055c*/ 	.word	0x00001240


	//   ....[15]....
        /*0560*/ 	.word	0x00001260


	//   ....[16]....
        /*0564*/ 	.word	0x00001280


	//   ....[17]....
        /*0568*/ 	.word	0x000012b0


	//   ....[18]....
        /*056c*/ 	.word	0x000012d0


	//   ....[19]....
        /*0570*/ 	.word	0x000012e0


	//   ....[20]....
        /*0574*/ 	.word	0x00001300


	//   ....[21]....
        /*0578*/ 	.word	0x00001310


	//   ....[22]....
        /*057c*/ 	.word	0x00001340


	//   ....[23]....
        /*0580*/ 	.word	0x00001350


	//   ....[24]....
        /*0584*/ 	.word	0x000013b0


	//   ....[25]....
        /*0588*/ 	.word	0x000013d0


	//   ....[26]....
        /*058c*/ 	.word	0x000013e0


	//   ....[27]....
        /*0590*/ 	.word	0x00001400


	//   ....[28]....
        /*0594*/ 	.word	0x00001410


	//   ....[29]....
        /*0598*/ 	.word	0x00001430


	//   ....[30]....
        /*059c*/ 	.word	0x00001460


	//   ....[31]....
        /*05a0*/ 	.word	0x00001480


	//   ....[32]....
        /*05a4*/ 	.word	0x000014a0


	//   ....[33]....
        /*05a8*/ 	.word	0x000014b0


	//   ....[34]....
        /*05ac*/ 	.word	0x000014c0


	//   ....[35]....
        /*05b0*/ 	.word	0x000014e0


	//   ....[36]....
        /*05b4*/ 	.word	0x00001500


	//   ....[37]....
        /*05b8*/ 	.word	0x00001520


	//   ....[38]....
        /*05bc*/ 	.word	0x00001540


	//   ....[39]....
        /*05c0*/ 	.word	0x00001560


	//   ....[40]....
        /*05c4*/ 	.word	0x00001570


	//   ....[41]....
        /*05c8*/ 	.word	0x000015a0


	//   ....[42]....
        /*05cc*/ 	.word	0x000015c0


	//   ....[43]....
        /*05d0*/ 	.word	0x000015e0


	//   ....[44]....
        /*05d4*/ 	.word	0x00001600


	//   ....[45]....
        /*05d8*/ 	.word	0x00001640


	//   ....[46]....
        /*05dc*/ 	.word	0x00001660


	//   ....[47]....
        /*05e0*/ 	.word	0x00001670


	//   ....[48]....
        /*05e4*/ 	.word	0x00001680


	//   ....[49]....
        /*05e8*/ 	.word	0x000016a0


	//   ....[50]....
        /*05ec*/ 	.word	0x000016c0


	//   ....[51]....
        /*05f0*/ 	.word	0x000016e0


	//   ....[52]....
        /*05f4*/ 	.word	0x00001700


	//   ....[53]....
        /*05f8*/ 	.word	0x00001720


	//   ....[54]....
        /*05fc*/ 	.word	0x00001740


	//   ....[55]....
        /*0600*/ 	.word	0x00001770


	//   ....[56]....
        /*0604*/ 	.word	0x00001780


	//   ....[57]....
        /*0608*/ 	.word	0x000017a0


	//   ....[58]....
        /*060c*/ 	.word	0x000017c0


	//   ....[59]....
        /*0610*/ 	.word	0x000017d0


	//   ....[60]....
        /*0614*/ 	.word	0x000017f0


	//   ....[61]....
        /*0618*/ 	.word	0x00001810


	//   ....[62]....
        /*061c*/ 	.word	0x00001860


	//   ....[63]....
        /*0620*/ 	.word	0x00001870


	//   ....[64]....
        /*0624*/ 	.word	0x00001890


	//   ....[65]....
        /*0628*/ 	.word	0x000018b0


	//   ....[66]....
        /*062c*/ 	.word	0x000018f0


	//   ....[67]....
        /*0630*/ 	.word	0x00001900


	//   ....[68]....
        /*0634*/ 	.word	0x00001920


	//   ....[69]....
        /*0638*/ 	.word	0x00001930


	//   ....[70]....
        /*063c*/ 	.word	0x00001970


	//   ....[71]....
        /*0640*/ 	.word	0x00001980


	//   ....[72]....
        /*0644*/ 	.word	0x00002df0


	//   ....[73]....
        /*0648*/ 	.word	0x00002ea0


	//   ....[74]....
        /*064c*/ 	.word	0x00002ec0


	//   ....[75]....
        /*0650*/ 	.word	0x00002ef0


	//   ....[76]....
        /*0654*/ 	.word	0x00003020


	//   ....[77]....
        /*0658*/ 	.word	0x00003040


	//   ....[78]....
        /*065c*/ 	.word	0x00003060


	//   ....[79]....
        /*0660*/ 	.word	0x00003090


	//   ....[80]....
        /*0664*/ 	.word	0x00003520


	//   ....[81]....
        /*0668*/ 	.word	0x00003550


	//   ....[82]....
        /*066c*/ 	.word	0x00003560


	//   ....[83]....
        /*0670*/ 	.word	0x00003570


	//   ....[84]....
        /*0674*/ 	.word	0x00003580


	//   ....[85]....
        /*0678*/ 	.word	0x000035a0


	//   ....[86]....
        /*067c*/ 	.word	0x000035c0


	//   ....[87]....
        /*0680*/ 	.word	0x000035e0


	//   ....[88]....
        /*0684*/ 	.word	0x00003600


	//   ....[89]....
        /*0688*/ 	.word	0x00003630


	//   ....[90]....
        /*068c*/ 	.word	0x00003650


	//   ....[91]....
        /*0690*/ 	.word	0x00003660


	//   ....[92]....
        /*0694*/ 	.word	0x00003680


	//   ....[93]....
        /*0698*/ 	.word	0x00003690


	//   ....[94]....
        /*069c*/ 	.word	0x000036c0


	//   ....[95]....
        /*06a0*/ 	.word	0x000036d0


	//   ....[96]....
        /*06a4*/ 	.word	0x00003730


	//   ....[97]....
        /*06a8*/ 	.word	0x00003750


	//   ....[98]....
        /*06ac*/ 	.word	0x00003760


	//   ....[99]....
        /*06b0*/ 	.word	0x00003780


	//   ....[100]....
        /*06b4*/ 	.word	0x00003790


	//   ....[101]....
        /*06b8*/ 	.word	0x000037b0


	//   ....[102]....
        /*06bc*/ 	.word	0x000037e0


	//   ....[103]....
        /*06c0*/ 	.word	0x00003800


	//   ....[104]....
        /*06c4*/ 	.word	0x00003820


	//   ....[105]....
        /*06c8*/ 	.word	0x00003830


	//   ....[106]....
        /*06cc*/ 	.word	0x00003840


	//   ....[107]....
        /*06d0*/ 	.word	0x00003860


	//   ....[108]....
        /*06d4*/ 	.word	0x00003880


	//   ....[109]....
        /*06d8*/ 	.word	0x000038a0


	//   ....[110]....
        /*06dc*/ 	.word	0x000038c0


	//   ....[111]....
        /*06e0*/ 	.word	0x000038e0


	//   ....[112]....
        /*06e4*/ 	.word	0x000038f0


	//   ....[113]....
        /*06e8*/ 	.word	0x00003920


	//   ....[114]....
        /*06ec*/ 	.word	0x00003940


	//   ....[115]....
        /*06f0*/ 	.word	0x00003960


	//   ....[116]....
        /*06f4*/ 	.word	0x00003980


	//   ....[117]....
        /*06f8*/ 	.word	0x000039c0


	//   ....[118]....
        /*06fc*/ 	.word	0x000039e0


	//   ....[119]....
        /*0700*/ 	.word	0x000039f0


	//   ....[120]....
        /*0704*/ 	.word	0x00003a00


	//   ....[121]....
        /*0708*/ 	.word	0x00003a20


	//   ....[122]....
        /*070c*/ 	.word	0x00003a40


	//   ....[123]....
        /*0710*/ 	.word	0x00003a60


	//   ....[124]....
        /*0714*/ 	.word	0x00003a80


	//   ....[125]....
        /*0718*/ 	.word	0x00003aa0


	//   ....[126]....
        /*071c*/ 	.word	0x00003ac0


	//   ....[127]....
        /*0720*/ 	.word	0x00003af0


	//   ....[128]....
        /*0724*/ 	.word	0x00003b00


	//   ....[129]....
        /*0728*/ 	.word	0x00003b20


	//   ....[130]....
        /*072c*/ 	.word	0x00003b40


	//   ....[131]....
        /*0730*/ 	.word	0x00003b50


	//   ....[132]....
        /*0734*/ 	.word	0x00003b70


	//   ....[133]....
        /*0738*/ 	.word	0x00003b90


	//   ....[134]....
        /*073c*/ 	.word	0x00003be0


	//   ....[135]....
        /*0740*/ 	.word	0x00003bf0


	//   ....[136]....
        /*0744*/ 	.word	0x00003c10


	//   ....[137]....
        /*0748*/ 	.word	0x00003c30


	//   ....[138]....
        /*074c*/ 	.word	0x00003c70


	//   ....[139]....
        /*0750*/ 	.word	0x00003c80


	//   ....[140]....
        /*0754*/ 	.word	0x00003ca0


	//   ....[141]....
        /*0758*/ 	.word	0x00003cb0


	//   ....[142]....
        /*075c*/ 	.word	0x00003cf0


	//   ....[143]....
        /*0760*/ 	.word	0x00003d00


	//   ....[144]....
        /*0764*/ 	.word	0x00005160


	//   ....[145]....
        /*0768*/ 	.word	0x00005210


	//   ....[146]....
        /*076c*/ 	.word	0x00005230


	//   ....[147]....
        /*0770*/ 	.word	0x00005260


	//   ....[148]....
        /*0774*/ 	.word	0x00005390


	//   ....[149]....
        /*0778*/ 	.word	0x000053b0


	//   ....[150]....
        /*077c*/ 	.word	0x000053d0


	//   ....[151]....
        /*0780*/ 	.word	0x00005400


	//   ....[152]....
        /*0784*/ 	.word	0x00005890


	//   ....[153]....
        /*0788*/ 	.word	0x000058c0


	//   ....[154]....
        /*078c*/ 	.word	0x000058d0


	//   ....[155]....
        /*0790*/ 	.word	0x000058e0


	//   ....[156]....
        /*0794*/ 	.word	0x000058f0


	//   ....[157]....
        /*0798*/ 	.word	0x00005910


	//   ....[158]....
        /*079c*/ 	.word	0x00005930


	//   ....[159]....
        /*07a0*/ 	.word	0x00005950


	//   ....[160]....
        /*07a4*/ 	.word	0x00005970


	//   ....[161]....
        /*07a8*/ 	.word	0x000059a0


	//   ....[162]....
        /*07ac*/ 	.word	0x000059c0


	//   ....[163]....
        /*07b0*/ 	.word	0x000059d0


	//   ....[164]....
        /*07b4*/ 	.word	0x000059f0


	//   ....[165]....
        /*07b8*/ 	.word	0x00005a00


	//   ....[166]....
        /*07bc*/ 	.word	0x00005a30


	//   ....[167]....
        /*07c0*/ 	.word	0x00005a40


	//   ....[168]....
        /*07c4*/ 	.word	0x00005aa0


	//   ....[169]....
        /*07c8*/ 	.word	0x00005ac0


	//   ....[170]....
        /*07cc*/ 	.word	0x00005ad0


	//   ....[171]....
        /*07d0*/ 	.word	0x00005af0


	//   ....[172]....
        /*07d4*/ 	.word	0x00005b00


	//   ....[173]....
        /*07d8*/ 	.word	0x00005b20


	//   ....[174]....
        /*07dc*/ 	.word	0x00005b50


	//   ....[175]....
        /*07e0*/ 	.word	0x00005b70


	//   ....[176]....
        /*07e4*/ 	.word	0x00005b90


	//   ....[177]....
        /*07e8*/ 	.word	0x00005ba0


	//   ....[178]....
        /*07ec*/ 	.word	0x00005bb0


	//   ....[179]....
        /*07f0*/ 	.word	0x00005bd0


	//   ....[180]....
        /*07f4*/ 	.word	0x00005bf0


	//   ....[181]....
        /*07f8*/ 	.word	0x00005c10


	//   ....[182]....
        /*07fc*/ 	.word	0x00005c30


	//   ....[183]....
        /*0800*/ 	.word	0x00005c50


	//   ....[184]....
        /*0804*/ 	.word	0x00005c60


	//   ....[185]....
        /*0808*/ 	.word	0x00005c90


	//   ....[186]....
        /*080c*/ 	.word	0x00005cb0


	//   ....[187]....
        /*0810*/ 	.word	0x00005cd0


	//   ....[188]....
        /*0814*/ 	.word	0x00005cf0


	//   ....[189]....
        /*0818*/ 	.word	0x00005d30


	//   ....[190]....
        /*081c*/ 	.word	0x00005d50


	//   ....[191]....
        /*0820*/ 	.word	0x00005d60


	//   ....[192]....
        /*0824*/ 	.word	0x00005d70


	//   ....[193]....
        /*0828*/ 	.word	0x00005d90


	//   ....[194]....
        /*082c*/ 	.word	0x00005db0


	//   ....[195]....
        /*0830*/ 	.word	0x00005dd0


	//   ....[196]....
        /*0834*/ 	.word	0x00005df0


	//   ....[197]....
        /*0838*/ 	.word	0x00005e10


	//   ....[198]....
        /*083c*/ 	.word	0x00005e30


	//   ....[199]....
        /*0840*/ 	.word	0x00005e60


	//   ....[200]....
        /*0844*/ 	.word	0x00005e70


	//   ....[201]....
        /*0848*/ 	.word	0x00005e90


	//   ....[202]....
        /*084c*/ 	.word	0x00005eb0


	//   ....[203]....
        /*0850*/ 	.word	0x00005ec0


	//   ....[204]....
        /*0854*/ 	.word	0x00005ee0


	//   ....[205]....
        /*0858*/ 	.word	0x00005f00


	//   ....[206]....
        /*085c*/ 	.word	0x00005f50


	//   ....[207]....
        /*0860*/ 	.word	0x00005f60


	//   ....[208]....
        /*0864*/ 	.word	0x00005f80


	//   ....[209]....
        /*0868*/ 	.word	0x00005fa0


	//   ....[210]....
        /*086c*/ 	.word	0x00005fe0


	//   ....[211]....
        /*0870*/ 	.word	0x00005ff0


	//   ....[212]....
        /*0874*/ 	.word	0x00006010


	//   ....[213]....
        /*0878*/ 	.word	0x00006020


	//   ....[214]....
        /*087c*/ 	.word	0x00006060


	//   ....[215]....
        /*0880*/ 	.word	0x00006070


	//   ....[216]....
        /*0884*/ 	.word	0x000074d0


	//   ....[217]....
        /*0888*/ 	.word	0x00007580


	//   ....[218]....
        /*088c*/ 	.word	0x000075a0


	//   ....[219]....
        /*0890*/ 	.word	0x000075d0


	//   ....[220]....
        /*0894*/ 	.word	0x00007700


	//   ....[221]....
        /*0898*/ 	.word	0x00007720


	//   ....[222]....
        /*089c*/ 	.word	0x00007740


	//   ....[223]....
        /*08a0*/ 	.word	0x00007770


	//   ....[224]....
        /*08a4*/ 	.word	0x00007c00


	//   ....[225]....
        /*08a8*/ 	.word	0x00007c30


	//   ....[226]....
        /*08ac*/ 	.word	0x00007c40


	//   ....[227]....
        /*08b0*/ 	.word	0x00007c50


	//   ....[228]....
        /*08b4*/ 	.word	0x00007c60


	//   ....[229]....
        /*08b8*/ 	.word	0x00007c80


	//   ....[230]....
        /*08bc*/ 	.word	0x00007ca0


	//   ....[231]....
        /*08c0*/ 	.word	0x00007cc0


	//   ....[232]....
        /*08c4*/ 	.word	0x00007ce0


	//   ....[233]....
        /*08c8*/ 	.word	0x00007d10


	//   ....[234]....
        /*08cc*/ 	.word	0x00007d30


	//   ....[235]....
        /*08d0*/ 	.word	0x00007d40


	//   ....[236]....
        /*08d4*/ 	.word	0x00007d60


	//   ....[237]....
        /*08d8*/ 	.word	0x00007d70


	//   ....[238]....
        /*08dc*/ 	.word	0x00007da0


	//   ....[239]....
        /*08e0*/ 	.word	0x00007db0


	//   ....[240]....
        /*08e4*/ 	.word	0x00007e10


	//   ....[241]....
        /*08e8*/ 	.word	0x00007e30


	//   ....[242]....
        /*08ec*/ 	.word	0x00007e40


	//   ....[243]....
        /*08f0*/ 	.word	0x00007e60


	//   ....[244]....
        /*08f4*/ 	.word	0x00007e70


	//   ....[245]....
        /*08f8*/ 	.word	0x00007e90


	//   ....[246]....
        /*08fc*/ 	.word	0x00007ec0


	//   ....[247]....
        /*0900*/ 	.word	0x00007ee0


	//   ....[248]....
        /*0904*/ 	.word	0x00007f00


	//   ....[249]....
        /*0908*/ 	.word	0x00007f10


	//   ....[250]....
        /*090c*/ 	.word	0x00007f20


	//   ....[251]....
        /*0910*/ 	.word	0x00007f40


	//   ....[252]....
        /*0914*/ 	.word	0x00007f60


	//   ....[253]....
        /*0918*/ 	.word	0x00007f80


	//   ....[254]....
        /*091c*/ 	.word	0x00007fa0


	//   ....[255]....
        /*0920*/ 	.word	0x00007fc0


	//   ....[0]....
        /*0924*/ 	.word	0x00007fd0


	//   ....[1]....
        /*0928*/ 	.word	0x00008000


	//   ....[2]....
        /*092c*/ 	.word	0x00008020


	//   ....[3]....
        /*0930*/ 	.word	0x00008040


	//   ....[4]....
        /*0934*/ 	.word	0x00008060


	//   ....[5]....
        /*0938*/ 	.word	0x000080a0


	//   ....[6]....
        /*093c*/ 	.word	0x000080c0


	//   ....[7]....
        /*0940*/ 	.word	0x000080d0


	//   ....[8]....
        /*0944*/ 	.word	0x000080e0


	//   ....[9]....
        /*0948*/ 	.word	0x00008100


	//   ....[10]....
        /*094c*/ 	.word	0x00008120


	//   ....[11]....
        /*0950*/ 	.word	0x00008140


	//   ....[12]....
        /*0954*/ 	.word	0x00008160


	//   ....[13]....
        /*0958*/ 	.word	0x00008180


	//   ....[14]....
        /*095c*/ 	.word	0x000081a0


	//   ....[15]....
        /*0960*/ 	.word	0x000081d0


	//   ....[16]....
        /*0964*/ 	.word	0x000081e0


	//   ....[17]....
        /*0968*/ 	.word	0x00008200


	//   ....[18]....
        /*096c*/ 	.word	0x00008220


	//   ....[19]....
        /*0970*/ 	.word	0x00008230


	//   ....[20]....
        /*0974*/ 	.word	0x00008250


	//   ....[21]....
        /*0978*/ 	.word	0x00008270


	//   ....[22]....
        /*097c*/ 	.word	0x000082c0


	//   ....[23]....
        /*0980*/ 	.word	0x000082d0


	//   ....[24]....
        /*0984*/ 	.word	0x000082f0


	//   ....[25]....
        /*0988*/ 	.word	0x00008310


	//   ....[26]....
        /*098c*/ 	.word	0x00008350


	//   ....[27]....
        /*0990*/ 	.word	0x00008360


	//   ....[28]....
        /*0994*/ 	.word	0x00008380


	//   ....[29]....
        /*0998*/ 	.word	0x00008390


	//   ....[30]....
        /*099c*/ 	.word	0x000083d0


	//   ....[31]....
        /*09a0*/ 	.word	0x000083e0


	//----- nvinfo : EIATTR_VRC_CTA_INIT_COUNT
	.align		4
.L_29:
        /*09a4*/ 	.byte	0x02, 0x4a
	.zero		1
	.zero		1


	//----- nvinfo : EIATTR_EXIT_INSTR_OFFSETS
	.align		4
        /*09a8*/ 	.byte	0x04, 0x1c
        /*09aa*/ 	.short	(.L_31 - .L_30)


	//   ....[0]....
.L_30:
        /*09ac*/ 	.word	0x00000080


	//   ....[1]....
        /*09b0*/ 	.word	0x00002430


	//   ....[2]....
        /*09b4*/ 	.word	0x000047a0


	//   ....[3]....
        /*09b8*/ 	.word	0x00006b10


	//   ....[4]....
        /*09bc*/ 	.word	0x00008e70


	//----- nvinfo : EIATTR_CRS_STACK_SIZE
	.align		4
.L_31:
        /*09c0*/ 	.byte	0x04, 0x1e
        /*09c2*/ 	.short	(.L_33 - .L_32)
.L_32:
        /*09c4*/ 	.word	0x00000000


	//----- nvinfo : EIATTR_CBANK_PARAM_SIZE
	.align		4
.L_33:
        /*09c8*/ 	.byte	0x03, 0x19
        /*09ca*/ 	.short	0x002c


	//----- nvinfo : EIATTR_PARAM_CBANK
	.align		4
        /*09cc*/ 	.byte	0x04, 0x0a
        /*09ce*/ 	.short	(.L_35 - .L_34)
	.align		4
.L_34:
        /*09d0*/ 	.word	index@(.nv.constant0._Z38flashattn_2warp_split_softmax_v12g_fixPK6__halfS1_S1_Pfiif)
        /*09d4*/ 	.short	0x0380
        /*09d6*/ 	.short	0x002c


	//----- nvinfo : EIATTR_SW_WAR
	.align		4
.L_35:
        /*09d8*/ 	.byte	0x04, 0x36
        /*09da*/ 	.short	(.L_37 - .L_36)
.L_36:
        /*09dc*/ 	.word	0x00000008
.L_37:


//--------------------- .nv.callgraph             --------------------------
	.section	.nv.callgraph,"",@"SHT_CUDA_CALLGRAPH"
	.align	4
	.sectionentsize	8
	.align		4
        /*0000*/ 	.word	0x00000000
	.align		4
        /*0004*/ 	.word	0xffffffff
	.align		4
        /*0008*/ 	.word	0x00000000
	.align		4
        /*000c*/ 	.word	0xfffffffe
	.align		4
        /*0010*/ 	.word	0x00000000
	.align		4
        /*0014*/ 	.word	0xfffffffd
	.align		4
        /*0018*/ 	.word	0x00000000
	.align		4
        /*001c*/ 	.word	0xfffffffc


//--------------------- .text._Z38flashattn_2warp_split_softmax_v12g_fixPK6__halfS1_S1_Pfiif --------------------------
	.section	.text._Z38flashattn_2warp_split_softmax_v12g_fixPK6__halfS1_S1_Pfiif,"ax",@progbits
	.align	128
        .global         _Z38flashattn_2warp_split_softmax_v12g_fixPK6__halfS1_S1_Pfiif
        .type           _Z38flashattn_2warp_split_softmax_v12g_fixPK6__halfS1_S1_Pfiif,@function
        .size           _Z38flashattn_2warp_split_softmax_v12g_fixPK6__halfS1_S1_Pfiif,(.L_x_57 - _Z38flashattn_2warp_split_softmax_v12g_fixPK6__halfS1_S1_Pfiif)
        .other          _Z38flashattn_2warp_split_softmax_v12g_fixPK6__halfS1_S1_Pfiif,@"STO_CUDA_ENTRY STV_DEFAULT"
_Z38flashattn_2warp_split_softmax_v12g_fixPK6__halfS1_S1_Pfiif:
.text._Z38flashattn_2warp_split_softmax_v12g_fixPK6__halfS1_S1_Pfiif:
[----:B------:R-:W-:Y:S08]  /*0000*/  LDC R1, c[0x0][0x37c] ;  /* 0x0000df00ff017b82 */ /* 0x000ff00000000800 */
[----:B------:R-:W0:Y:S01]  /*0010*/  S2UR UR6, SR_CTAID.Y ;  /* 0x00000000000679c3 */ /* 0x000e220000002600 */
[----:B------:R-:W1:Y:S01]  /*0020*/  LDCU UR5, c[0x0][0x3a4] ;  /* 0x00007480ff0577ac */ /* 0x000e620008000800 */
[----:B0-----:R-:W-:-:S04]  /*0030*/  USHF.L.U32 UR6, UR6, 0x2, URZ ;  /* 0x0000000206067899 */ /* 0x001fc800080006ff */
[----:B-1----:R-:W-:-:S04]  /*0040*/  UISETP.LT.AND UP0, UPT, UR6, UR5, UPT ;  /* 0x000000050600728c */ /* 0x002fc8000bf01270 */
[----:B------:R-:W-:-:S04]  /*0050*/  USEL UR7, UR6, UR5, !UP0 ;  /* 0x0000000506077287 */ /* 0x000fc8000c000000 */
[----:B------:R-:W-:-:S06]  /*0060*/  UIADD3 UR7, UPT, UPT, -UR6, UR7, URZ ;  /* 0x0000000706077290 */ /* 0x000fcc000fffe1ff */
[----:B------:R-:W-:-:S13]  /*0070*/  ISETP.NE.AND P0, PT, RZ, UR7, PT ;  /* 0x00000007ff007c0c */ /* 0x000fda000bf05270 */
[----:B------:R-:W-:Y:S05]  /*0080*/  @!P0 EXIT ;  /* 0x000000000000894d */ /* 0x000fea0003800000 */
[----:B------:R-:W0:Y:S01]  /*0090*/  S2R R3, SR_TID.X ;  /* 0x0000000000037919 */ /* 0x000e220000002100 */
[----:B------:R-:W1:Y:S01]  /*00a0*/  S2UR UR9, SR_CTAID.X ;  /* 0x00000000000979c3 */ /* 0x000e620000002500 */
[----:B------:R-:W2:Y:S07]  /*00b0*/  LDCU.64 UR10, c[0x0][0x358] ;  /* 0x00006b00ff0a77ac */ /* 0x000eae0008000a00 */
[----:B------:R-:W3:Y:S08]  /*00c0*/  S2UR UR8, SR_CgaCtaId ;  /* 0x00000000000879c3 */ /* 0x000ef00000008800 */
[----:B------:R-:W4:Y:S01]  /*00d0*/  LDC R14, c[0x0][0x3a0] ;  /* 0x0000e800ff0e7b82 */ /* 0x000f220000000800 */
[----:B-1----:R-:W-:Y:S01]  /*00e0*/  UIMAD UR5, UR9, UR5, URZ ;  /* 0x00000005090572a4 */ /* 0x002fe2000f8e02ff */
[----:B0-----:R-:W-:-:S13]  /*00f0*/  ISETP.GT.U32.AND P0, PT, R3, 0xf, PT ;  /* 0x0000000f0300780c */ /* 0x001fda0003f04070 */
[----:B------:R-:W0:Y:S01]  /*0100*/  @!P0 LDC.64 R4, c[0x0][0x380] ;  /* 0x0000e000ff048b82 */ /* 0x000e220000000a00 */
[----:B------:R-:W-:-:S05]  /*0110*/  VOTEU.ALL UP0, P0 ;  /* 0x0000000000ff7886 */ /* 0x000fca0000000000 */
[----:B------:R-:W-:-:S06]  /*0120*/  @!UP0 UIADD3 UR4, UPT, UPT, UR6, UR5, URZ ;  /* 0x0000000506048290 */ /* 0x000fcc000fffe0ff */
[----:B------:R-:W-:-:S04]  /*0130*/  MOV R0, UR4 ;  /* 0x0000000400007c02 */ /* 0x000fc80008000f00 */
[----:B------:R-:W-:-:S05]  /*0140*/  @!P0 LEA R7, R0, R3, 0x4 ;  /* 0x0000000300078211 */ /* 0x000fca00078e20ff */
[----:B0-----:R-:W-:-:S06]  /*0150*/  @!P0 IMAD.WIDE.U32 R4, R7, 0x2, R4 ;  /* 0x0000000207048825 */ /* 0x001fcc00078e0004 */
[----:B--2---:R-:W2:Y:S01]  /*0160*/  @!P0 LDG.E.U16.CONSTANT R4, desc[UR10][R4.64] ;  /* 0x0000000a04048981 */ /* 0x004ea2000c1e9500 */
[----:B------:R-:W-:Y:S01]  /*0170*/  UMOV UR4, 0x400 ;  /* 0x0000040000047882 */ /* 0x000fe20000000000 */
[----:B------:R-:W-:Y:S01]  /*0180*/  HFMA2 R13, -RZ, RZ, 0.0060882568359375, -1288 ;  /* 0x1e3ce508ff0d7431 */ /* 0x000fe200000001ff */
[----:B---3--:R-:W-:Y:S01]  /*0190*/  ULEA UR4, UR8, UR4, 0x18 ;  /* 0x0000000408047291 */ /* 0x008fe2000f8ec0ff */
[----:B------:R-:W-:Y:S01]  /*01a0*/  HFMA2 R2, -RZ, RZ, 0, 0 ;  /* 0x00000000ff027431 */ /* 0x000fe200000001ff */
[----:B------:R-:W-:Y:S02]  /*01b0*/  CS2R R32, SRZ ;  /* 0x0000000000207805 */ /* 0x000fe4000001ff00 */
[----:B------:R-:W-:Y:S02]  /*01c0*/  CS2R R30, SRZ ;  /* 0x00000000001e7805 */ /* 0x000fe4000001ff00 */
[----:B------:R-:W-:Y:S02]  /*01d0*/  CS2R R28, SRZ ;  /* 0x00000000001c7805 */ /* 0x000fe4000001ff00 */
[----:B------:R-:W-:-:S02]  /*01e0*/  CS2R R10, SRZ ;  /* 0x00000000000a7805 */ /* 0x000fc4000001ff00 */
[----:B------:R-:W-:Y:S02]  /*01f0*/  LEA R0, R3, UR4, 0x2 ;  /* 0x0000000403007c11 */ /* 0x000fe4000f8e10ff */
[----:B------:R-:W-:Y:S01]  /*0200*/  CS2R R8, SRZ ;  /* 0x0000000000087805 */ /* 0x000fe2000001ff00 */
[----:B--2---:R-:W-:Y:S01]  /*0210*/  @!P0 HADD2.F32 R7, -RZ, R4.H0_H0 ;  /* 0x20000004ff078230 */ /* 0x004fe20000004100 */
[----:B------:R-:W-:-:S04]  /*0220*/  CS2R R4, SRZ ;  /* 0x0000000000047805 */ /* 0x000fc8000001ff00 */
[----:B------:R0:W-:Y:S01]  /*0230*/  @!P0 STS [R0], R7 ;  /* 0x0000000700008388 */ /* 0x0001e20000000800 */
[----:B------:R-:W-:Y:S01]  /*0240*/  BAR.SYNC.DEFER_BLOCKING 0x0 ;  /* 0x0000000000007b1d */ /* 0x000fe20000010000 */
[----:B----4-:R-:W-:Y:S02]  /*0250*/  ISETP.GE.AND P0, PT, R14, 0x1, PT ;  /* 0x000000010e00780c */ /* 0x010fe40003f06270 */
[----:B0-----:R-:W-:Y:S02]  /*0260*/  CS2R R6, SRZ ;  /* 0x0000000000067805 */ /* 0x001fe4000001ff00 */
[----:B------:R-:W-:-:S09]  /*0270*/  MOV R0, RZ ;  /* 0x000000ff00007202 */ /* 0x000fd20000000f00 */
[----:B------:R-:W-:Y:S05]  /*0280*/  @!P0 BRA `(.L_x_0) ;  /* 0x0000001c00848947 */ /* 0x000fea0003800000 */
[----:B------:R-:W-:Y:S01]  /*0290*/  SHF.R.U32.HI R12, RZ, 0x1, R3 ;  /* 0x00000001ff0c7819 */ /* 0x000fe20000011603 */
[----:B------:R-:W-:Y:S01]  /*02a0*/  USHF.L.U32 UR4, UR9, 0x4, URZ ;  /* 0x0000000409047899 */ /* 0x000fe200080006ff */
[----:B------:R-:W-:Y:S01]  /*02b0*/  LOP3.LUT R54, R3, 0x1f, RZ, 0xc0, !PT ;  /* 0x0000001f03367812 */ /* 0x000fe200078ec0ff */
[----:B------:R-:W0:Y:S01]  /*02c0*/  LDCU UR25, c[0x0][0x3a0] ;  /* 0x00007400ff1977ac */ /* 0x000e220008000800 */
[----:B------:R-:W-:Y:S02]  /*02d0*/  LOP3.LUT R53, R12, 0x1f0, RZ, 0xc0, !PT ;  /* 0x000001f00c357812 */ /* 0x000fe400078ec0ff */
[----:B------:R-:W-:Y:S01]  /*02e0*/  MOV R38, 0xff800000 ;  /* 0xff80000000267802 */ /* 0x000fe20000000f00 */
[----:B------:R-:W-:Y:S02]  /*02f0*/  UIADD3 UR8, UPT, UPT, UR4, 0x2, URZ ;  /* 0x0000000204087890 */ /* 0x000fe4000fffe0ff */
[----:B------:R-:W-:Y:S01]  /*0300*/  IMAD R52, R14, UR4, R14 ;  /* 0x000000040e347c24 */ /* 0x000fe2000f8e020e */
[----:B------:R-:W-:Y:S01]  /*0310*/  UIADD3 UR9, UPT, UPT, UR4, 0x3, URZ ;  /* 0x0000000304097890 */ /* 0x000fe2000fffe0ff */
[----:B------:R-:W-:Y:S01]  /*0320*/  IADD3 R53, PT, PT, R54, R53, RZ ;  /* 0x0000003536357210 */ /* 0x000fe20007ffe0ff */
[----:B------:R-:W-:Y:S01]  /*0330*/  UIADD3 UR12, UPT, UPT, UR4, 0x4, URZ ;  /* 0x00000004040c7890 */ /* 0x000fe2000fffe0ff */
[----:B------:R-:W-:Y:S01]  /*0340*/  MOV R33, RZ ;  /* 0x000000ff00217202 */ /* 0x000fe20000000f00 */
[----:B------:R-:W-:Y:S01]  /*0350*/  UIADD3 UR13, UPT, UPT, UR4, 0x5, URZ ;  /* 0x00000005040d7890 */ /* 0x000fe2000fffe0ff */
[----:B------:R-:W-:Y:S01]  /*0360*/  MOV R34, RZ ;  /* 0x000000ff00227202 */ /* 0x000fe20000000f00 */
[----:B------:R-:W-:Y:S01]  /*0370*/  UIADD3 UR14, UPT, UPT, UR4, 0x6, URZ ;  /* 0x00000006040e7890 */ /* 0x000fe2000fffe0ff */
[----:B------:R-:W-:Y:S01]  /*0380*/  IADD3 R52, PT, PT, R53, R52, RZ ;  /* 0x0000003435347210 */ /* 0x000fe20007ffe0ff */
[----:B------:R-:W-:Y:S01]  /*0390*/  UIADD3 UR15, UPT, UPT, UR4, 0x7, URZ ;  /* 0x00000007040f7890 */ /* 0x000fe2000fffe0ff */
[C-C-:B------:R-:W-:Y:S01]  /*03a0*/  IMAD R51, R14.reuse, UR8, R53.reuse ;  /* 0x000000080e337c24 */ /* 0x140fe2000f8e0235 */
        /* <DEDUP_REMOVED lines=16> */
[----:B------:R-:W1:Y:S01]  /*04b0*/  LDCU UR24, c[0x0][0x3a8] ;  /* 0x00007500ff1877ac */ /* 0x000e620008000800 */
[----:B------:R-:W-:-:S02]  /*04c0*/  IMAD R42, R14, UR19, R53 ;  /* 0x000000130e2a7c24 */ /* 0x000fc4000f8e0235 */
[C-C-:B------:R-:W-:Y:S02]  /*04d0*/  IMAD R41, R14.reuse, UR20, R53.reuse ;  /* 0x000000140e297c24 */ /* 0x140fe4000f8e0235 */
[C-C-:B------:R-:W-:Y:S02]  /*04e0*/  IMAD R40, R14.reuse, UR21, R53.reuse ;  /* 0x000000150e287c24 */ /* 0x140fe4000f8e0235 */
[C-C-:B------:R-:W-:Y:S02]  /*04f0*/  IMAD R37, R14.reuse, UR22, R53.reuse ;  /* 0x000000160e257c24 */ /* 0x140fe4000f8e0235 */
[C-C-:B------:R-:W-:Y:S02]  /*0500*/  IMAD R36, R14.reuse, UR23, R53.reuse ;  /* 0x000000170e247c24 */ /* 0x140fe4000f8e0235 */
[----:B------:R-:W-:Y:S01]  /*0510*/  IMAD R35, R14, UR4, R53 ;  /* 0x000000040e237c24 */ /* 0x000fe2000f8e0235 */
[----:B0-----:R-:W-:-:S06]  /*0520*/  UMOV UR4, URZ ;  /* 0x000000ff00047c82 */ /* 0x001fcc0008000000 */
.L_x_7:
[----:B------:R-:W-:Y:S01]  /*0530*/  ISETP.GE.AND P0, PT, R53, UR25, PT ;  /* 0x0000001935007c0c */ /* 0x000fe2000bf06270 */
[----:B------:R-:W-:Y:S01]  /*0540*/  BSSY.RECONVERGENT B0, `(.L_x_1) ;  /* 0x000004d000007945 */ /* 0x000fe20003800200 */
[----:B0-----:R-:W-:Y:S02]  /*0550*/  MOV R14, 0xff800000 ;  /* 0xff800000000e7802 */ /* 0x001fe40000000f00 */
[----:B------:R-:W-:-:S13]  /*0560*/  ISETP.LT.U32.AND P1, PT, R54, 0x10, !P0 ;  /* 0x000000103600780c */ /* 0x000fda0004721070 */
[----:B------:R-:W-:Y:S05]  /*0570*/  @!P1 BRA `(.L_x_2) ;  /* 0x0000000400249947 */ /* 0x000fea0003800000 */
[----:B------:R-:W0:Y:S02]  /*0580*/  LDC.64 R12, c[0x0][0x388] ;  /* 0x0000e200ff0c7b82 */ /* 0x000e240000000a00 */
[----:B0-----:R-:W-:-:S04]  /*0590*/  IMAD.WIDE.U32 R18, R35, 0x2, R12 ;  /* 0x0000000223127825 */ /* 0x001fc800078e000c */
[--C-:B------:R-:W-:Y:S01]  /*05a0*/  IMAD.WIDE.U32 R16, R52, 0x2, R12.reuse ;  /* 0x0000000234107825 */ /* 0x100fe200078e000c */
[----:B------:R-:W2:Y:S03]  /*05b0*/  LDG.E.U16.CONSTANT R23, desc[UR10][R18.64] ;  /* 0x0000000a12177981 */ /* 0x000ea6000c1e9500 */
[--C-:B------:R-:W-:Y:S01]  /*05c0*/  IMAD.WIDE.U32 R24, R51, 0x2, R12.reuse ;  /* 0x0000000233187825 */ /* 0x100fe200078e000c */
[----:B------:R-:W3:Y:S04]  /*05d0*/  LDG.E.U16.CONSTANT R14, desc[UR10][R16.64] ;  /* 0x0000000a100e7981 */ /* 0x000ee8000c1e9500 */
[----:B------:R0:W4:Y:S01]  /*05e0*/  LDG.E.U16.CONSTANT R15, desc[UR10][R24.64] ;  /* 0x0000000a180f7981 */ /* 0x000122000c1e9500 */
[--C-:B------:R-:W-:Y:S01]  /*05f0*/  IMAD.WIDE.U32 R20, R50, 0x2, R12.reuse ;  /* 0x0000000232147825 */ /* 0x100fe200078e000c */
[----:B------:R-:W5:Y:S03]  /*0600*/  S2UR UR9, SR_CgaCtaId ;  /* 0x00000000000979c3 */ /* 0x000f660000008800 */
[----:B------:R-:W-:-:S02]  /*0610*/  IMAD.WIDE.U32 R60, R49, 0x2, R12 ;  /* 0x00000002313c7825 */ /* 0x000fc400078e000c */
[----:B------:R-:W4:Y:S04]  /*0620*/  LDG.E.U16.CONSTANT R21, desc[UR10][R20.64] ;  /* 0x0000000a14157981 */ /* 0x000f28000c1e9500 */
[----:B------:R-:W4:Y:S01]  /*0630*/  LDG.E.U16.CONSTANT R22, desc[UR10][R60.64] ;  /* 0x0000000a3c167981 */ /* 0x000f22000c1e9500 */
[----:B------:R-:W-:Y:S01]  /*0640*/  IMAD.WIDE.U32 R58, R48, 0x2, R12 ;  /* 0x00000002303a7825 */ /* 0x000fe200078e000c */
[----:B------:R-:W-:-:S04]  /*0650*/  UMOV UR8, 0x400 ;  /* 0x0000040000087882 */ /* 0x000fc80000000000 */
[----:B------:R1:W4:Y:S01]  /*0660*/  LDG.E.U16.CONSTANT R20, desc[UR10][R58.64] ;  /* 0x0000000a3a147981 */ /* 0x000322000c1e9500 */
[----:B------:R-:W-:-:S04]  /*0670*/  IMAD.WIDE.U32 R26, R47, 0x2, R12 ;  /* 0x000000022f1a7825 */ /* 0x000fc800078e000c */
[--C-:B0-----:R-:W-:Y:S02]  /*0680*/  IMAD.WIDE.U32 R24, R46, 0x2, R12.reuse ;  /* 0x000000022e187825 */ /* 0x101fe400078e000c */
[----:B------:R-:W4:Y:S02]  /*0690*/  LDG.E.U16.CONSTANT R27, desc[UR10][R26.64] ;  /* 0x0000000a1a1b7981 */ /* 0x000f24000c1e9500 */
[--C-:B------:R-:W-:Y:S01]  /*06a0*/  IMAD.WIDE.U32 R56, R45, 0x2, R12.reuse ;  /* 0x000000022d387825 */ /* 0x100fe200078e000c */
[----:B-----5:R-:W-:Y:S01]  /*06b0*/  ULEA UR8, UR9, UR8, 0x18 ;  /* 0x0000000809087291 */ /* 0x020fe2000f8ec0ff */
[----:B------:R-:W5:Y:S02]  /*06c0*/  LDG.E.U16.CONSTANT R24, desc[UR10][R24.64] ;  /* 0x0000000a18187981 */ /* 0x000f64000c1e9500 */
[--C-:B-1----:R-:W-:Y:S02]  /*06d0*/  IMAD.WIDE.U32 R58, R44, 0x2, R12.reuse ;  /* 0x000000022c3a7825 */ /* 0x102fe400078e000c */
[----:B------:R-:W5:Y:S02]  /*06e0*/  LDG.E.U16.CONSTANT R57, desc[UR10][R56.64] ;  /* 0x0000000a38397981 */ /* 0x000f64000c1e9500 */
[----:B------:R-:W-:-:S02]  /*06f0*/  IMAD.WIDE.U32 R60, R43, 0x2, R12 ;  /* 0x000000022b3c7825 */ /* 0x000fc400078e000c */
[----:B------:R-:W0:Y:S04]  /*0700*/  LDS.128 R16, [UR8] ;  /* 0x00000008ff107984 */ /* 0x000e280008000c00 */
[----:B------:R1:W5:Y:S04]  /*0710*/  LDG.E.U16.CONSTANT R55, desc[UR10][R60.64] ;  /* 0x0000000a3c377981 */ /* 0x000368000c1e9500 */
[----:B------:R1:W5:Y:S02]  /*0720*/  LDG.E.U16.CONSTANT R56, desc[UR10][R58.64] ;  /* 0x0000000a3a387981 */ /* 0x000364000c1e9500 */
[----:B-1----:R-:W-:-:S04]  /*0730*/  IMAD.WIDE.U32 R60, R41, 0x2, R12 ;  /* 0x00000002293c7825 */ /* 0x002fc800078e000c */
[--C-:B------:R-:W-:Y:S01]  /*0740*/  IMAD.WIDE.U32 R58, R42, 0x2, R12.reuse ;  /* 0x000000022a3a7825 */ /* 0x100fe200078e000c */
[----:B------:R1:W5:Y:S04]  /*0750*/  LDG.E.U16.CONSTANT R26, desc[UR10][R60.64] ;  /* 0x0000000a3c1a7981 */ /* 0x000368000c1e9500 */
[----:B------:R1:W5:Y:S02]  /*0760*/  LDG.E.U16.CONSTANT R39, desc[UR10][R58.64] ;  /* 0x0000000a3a277981 */ /* 0x000364000c1e9500 */
[----:B-1----:R-:W-:-:S04]  /*0770*/  IMAD.WIDE.U32 R60, R40, 0x2, R12 ;  /* 0x00000002283c7825 */ /* 0x002fc800078e000c */
[--C-:B------:R-:W-:Y:S01]  /*0780*/  IMAD.WIDE.U32 R58, R37, 0x2, R12.reuse ;  /* 0x00000002253a7825 */ /* 0x100fe200078e000c */
[----:B------:R1:W5:Y:S05]  /*0790*/  LDG.E.U16.CONSTANT R25, desc[UR10][R60.64] ;  /* 0x0000000a3c197981 */ /* 0x00036a000c1e9500 */
[----:B------:R-:W5:Y:S01]  /*07a0*/  LDG.E.U16.CONSTANT R59, desc[UR10][R58.64] ;  /* 0x0000000a3a3b7981 */ /* 0x000f62000c1e9500 */
[----:B-1----:R-:W-:-:S05]  /*07b0*/  IMAD.WIDE.U32 R60, R36, 0x2, R12 ;  /* 0x00000002243c7825 */ /* 0x002fca00078e000c */
[----:B------:R-:W5:Y:S01]  /*07c0*/  LDG.E.U16.CONSTANT R58, desc[UR10][R60.64] ;  /* 0x0000000a3c3a7981 */ /* 0x000f62000c1e9500 */
[----:B--2---:R-:W-:Y:S02]  /*07d0*/  HADD2.F32 R23, -RZ, R23.H0_H0 ;  /* 0x20000017ff177230 */ /* 0x004fe40000004100 */
[----:B---3--:R-:W-:-:S03]  /*07e0*/  HADD2.F32 R14, -RZ, R14.H0_H0 ;  /* 0x2000000eff0e7230 */ /* 0x008fc60000004100 */
[----:B0-----:R-:W-:Y:S01]  /*07f0*/  FFMA R16, R23, R16, RZ ;  /* 0x0000001017107223 */ /* 0x001fe200000000ff */
[----:B----4-:R-:W-:-:S03]  /*0800*/  HADD2.F32 R15, -RZ, R15.H0_H0 ;  /* 0x2000000fff0f7230 */ /* 0x010fc60000004100 */
[----:B------:R-:W-:-:S04]  /*0810*/  FFMA R17, R17, R14, R16 ;  /* 0x0000000e11117223 */ /* 0x000fc80000000010 */
[----:B------:R-:W-:Y:S02]  /*0820*/  FFMA R18, R18, R15, R17 ;  /* 0x0000000f12127223 */ /* 0x000fe40000000011 */
[----:B------:R-:W0:Y:S01]  /*0830*/  LDS.128 R12, [UR8+0x10] ;  /* 0x00001008ff0c7984 */ /* 0x000e220008000c00 */
[----:B------:R-:W-:Y:S02]  /*0840*/  HADD2.F32 R21, -RZ, R21.H0_H0 ;  /* 0x20000015ff157230 */ /* 0x000fe40000004100 */
[----:B------:R-:W-:-:S03]  /*0850*/  HADD2.F32 R22, -RZ, R22.H0_H0 ;  /* 0x20000016ff167230 */ /* 0x000fc60000004100 */
[----:B------:R-:W-:Y:S01]  /*0860*/  FFMA R19, R19, R21, R18 ;  /* 0x0000001513137223 */ /* 0x000fe20000000012 */
[----:B------:R-:W-:-:S03]  /*0870*/  HADD2.F32 R20, -RZ, R20.H0_H0 ;  /* 0x20000014ff147230 */ /* 0x000fc60000004100 */
[----:B0-----:R-:W-:Y:S02]  /*0880*/  FFMA R12, R22, R12, R19 ;  /* 0x0000000c160c7223 */ /* 0x001fe40000000013 */
[----:B------:R-:W0:Y:S02]  /*0890*/  LDS.128 R16, [UR8+0x20] ;  /* 0x00002008ff107984 */ /* 0x000e240008000c00 */
[----:B------:R-:W-:Y:S02]  /*08a0*/  FFMA R13, R13, R20, R12 ;  /* 0x000000140d0d7223 */ /* 0x000fe4000000000c */
[----:B------:R-:W1:Y:S01]  /*08b0*/  LDS.128 R20, [UR8+0x30] ;  /* 0x00003008ff147984 */ /* 0x000e620008000c00 */
[----:B------:R-:W-:Y:S02]  /*08c0*/  HADD2.F32 R27, -RZ, R27.H0_H0 ;  /* 0x2000001bff1b7230 */ /* 0x000fe40000004100 */
[----:B-----5:R-:W-:-:S03]  /*08d0*/  HADD2.F32 R24, -RZ, R24.H0_H0 ;  /* 0x20000018ff187230 */ /* 0x020fc60000004100 */
[----:B------:R-:W-:Y:S01]  /*08e0*/  FFMA R14, R14, R27, R13 ;  /* 0x0000001b0e0e7223 */ /* 0x000fe2000000000d */
[----:B------:R-:W-:-:S03]  /*08f0*/  HADD2.F32 R12, -RZ, R57.H0_H0 ;  /* 0x20000039ff0c7230 */ /* 0x000fc60000004100 */
[----:B------:R-:W-:Y:S01]  /*0900*/  FFMA R15, R15, R24, R14 ;  /* 0x000000180f0f7223 */ /* 0x000fe2000000000e */
[----:B------:R-:W-:Y:S02]  /*0910*/  HADD2.F32 R56, -RZ, R56.H0_H0 ;  /* 0x20000038ff387230 */ /* 0x000fe40000004100 */
[----:B------:R-:W-:Y:S02]  /*0920*/  HADD2.F32 R55, -RZ, R55.H0_H0 ;  /* 0x20000037ff377230 */ /* 0x000fe40000004100 */
[----:B------:R-:W-:Y:S02]  /*0930*/  HADD2.F32 R39, -RZ, R39.H0_H0 ;  /* 0x20000027ff277230 */ /* 0x000fe40000004100 */
[----:B------:R-:W-:Y:S02]  /*0940*/  HADD2.F32 R26, -RZ, R26.H0_H0 ;  /* 0x2000001aff1a7230 */ /* 0x000fe40000004100 */
[----:B------:R-:W-:Y:S02]  /*0950*/  HADD2.F32 R25, -RZ, R25.H0_H0 ;  /* 0x20000019ff197230 */ /* 0x000fe40000004100 */
[----:B0-----:R-:W-:-:S04]  /*0960*/  FFMA R12, R12, R16, R15 ;  /* 0x000000100c0c7223 */ /* 0x001fc8000000000f */
[----:B------:R-:W-:-:S04]  /*0970*/  FFMA R17, R17, R56, R12 ;  /* 0x0000003811117223 */ /* 0x000fc8000000000c */
[----:B------:R-:W-:-:S04]  /*0980*/  FFMA R18, R18, R55, R17 ;  /* 0x0000003712127223 */ /* 0x000fc80000000011 */
[----:B------:R-:W-:Y:S01]  /*0990*/  FFMA R19, R19, R39, R18 ;  /* 0x0000002713137223 */ /* 0x000fe20000000012 */
[----:B------:R-:W-:-:S03]  /*09a0*/  HADD2.F32 R59, -RZ, R59.H0_H0 ;  /* 0x2000003bff3b7230 */ /* 0x000fc60000004100 */
[----:B-1----:R-:W-:Y:S01]  /*09b0*/  FFMA R20, R26, R20, R19 ;  /* 0x000000141a147223 */ /* 0x002fe20000000013 */
[----:B------:R-:W-:-:S03]  /*09c0*/  HADD2.F32 R58, -RZ, R58.H0_H0 ;  /* 0x2000003aff3a7230 */ /* 0x000fc60000004100 */
[----:B------:R-:W-:-:S04]  /*09d0*/  FFMA R21, R21, R25, R20 ;  /* 0x0000001915157223 */ /* 0x000fc80000000014 */
[----:B------:R-:W-:-:S04]  /*09e0*/  FFMA R22, R22, R59, R21 ;  /* 0x0000003b16167223 */ /* 0x000fc80000000015 */
[----:B------:R-:W-:-:S04]  /*09f0*/  FFMA R22, R23, R58, R22 ;  /* 0x0000003a17167223 */ /* 0x000fc80000000016 */
[----:B------:R-:W-:-:S07]  /*0a00*/  FMUL R14, R22, UR24 ;  /* 0x00000018160e7c20 */ /* 0x000fce0008400000 */
.L_x_2:
[----:B-1----:R-:W-:Y:S05]  /*0a10*/  BSYNC.RECONVERGENT B0 ;  /* 0x0000000000007941 */ /* 0x002fea0003800200 */
.L_x_1:
[----:B------:R-:W-:Y:S01]  /*0a20*/  MOV R55, 0xffff ;  /* 0x0000ffff00377802 */ /* 0x000fe20000000f00 */
[----:B------:R-:W0:Y:S01]  /*0a30*/  S2UR UR9, SR_CgaCtaId ;  /* 0x00000000000979c3 */ /* 0x000e220000008800 */
[----:B------:R-:W-:Y:S01]  /*0a40*/  ISETP.NE.AND P4, PT, R54, RZ, PT ;  /* 0x000000ff3600720c */ /* 0x000fe20003f85270 */
[----:B------:R-:W-:Y:S01]  /*0a50*/  UMOV UR8, 0x400 ;  /* 0x0000040000087882 */ /* 0x000fe20000000000 */
[----:B------:R-:W-:Y:S01]  /*0a60*/  SHF.R.U32.HI R12, RZ, 0x3, R3 ;  /* 0x00000003ff0c7819 */ /* 0x000fe20000011603 */
[----:B------:R-:W1:Y:S01]  /*0a70*/  SHFL.DOWN PT, R13, R14, 0x8, 0x1f ;  /* 0x09001f000e0d7f89 */ /* 0x000e6200000e0000 */
[----:B------:R-:W-:Y:S01]  /*0a80*/  ISETP.NE.AND P2, PT, R3, RZ, PT ;  /* 0x000000ff0300720c */ /* 0x000fe20003f45270 */
[----:B------:R-:W-:Y:S01]  /*0a90*/  BSSY.RECONVERGENT B0, `(.L_x_3) ;  /* 0x0000070000007945 */ /* 0x000fe20003800200 */
[----:B------:R-:W-:Y:S01]  /*0aa0*/  LOP3.LUT R15, R12, 0x7c, RZ, 0xc0, !PT ;  /* 0x0000007c0c0f7812 */ /* 0x000fe200078ec0ff */
[----:B------:R-:W-:Y:S01]  /*0ab0*/  HFMA2 R26, -RZ, RZ, 0, 0 ;  /* 0x00000000ff1a7431 */ /* 0x000fe200000001ff */
[----:B------:R-:W-:-:S02]  /*0ac0*/  PLOP3.LUT P0, PT, PT, PT, PT, 0x80, 0x8 ;  /* 0x000000000008781c */ /* 0x000fc40003f0f070 */
[----:B------:R-:W-:Y:S02]  /*0ad0*/  CS2R R22, SRZ ;  /* 0x0000000000167805 */ /* 0x000fe4000001ff00 */
[----:B------:R-:W-:Y:S01]  /*0ae0*/  MOV R58, RZ ;  /* 0x000000ff003a7202 */ /* 0x000fe20000000f00 */
[----:B0-----:R-:W-:Y:S01]  /*0af0*/  ULEA UR8, UR9, UR8, 0x18 ;  /* 0x0000000809087291 */ /* 0x001fe2000f8ec0ff */
[----:B-1----:R-:W-:-:S05]  /*0b00*/  FMNMX R16, R13, R14, !PT ;  /* 0x0000000e0d107209 */ /* 0x002fca0007800000 */
[----:B------:R-:W0:Y:S02]  /*0b10*/  SHFL.DOWN PT, R13, R16, 0x4, 0x1f ;  /* 0x08801f00100d7f89 */ /* 0x000e2400000e0000 */
[----:B0-----:R-:W-:-:S05]  /*0b20*/  FMNMX R18, R16, R13, !PT ;  /* 0x0000000d10127209 */ /* 0x001fca0007800000 */
[----:B------:R-:W0:Y:S02]  /*0b30*/  SHFL.DOWN PT, R13, R18, 0x2, 0x1f ;  /* 0x08401f00120d7f89 */ /* 0x000e2400000e0000 */
[----:B0-----:R-:W-:Y:S02]  /*0b40*/  FMNMX R20, R18, R13, !PT ;  /* 0x0000000d12147209 */ /* 0x001fe40007800000 */
[----:B------:R-:W-:-:S03]  /*0b50*/  CS2R R18, SRZ ;  /* 0x0000000000127805 */ /* 0x000fc6000001ff00 */
[----:B------:R-:W0:Y:S02]  /*0b60*/  SHFL.DOWN PT, R13, R20, 0x1, 0x1f ;  /* 0x08201f00140d7f89 */ /* 0x000e2400000e0000 */
[----:B0-----:R-:W-:Y:S02]  /*0b70*/  FMNMX R16, R20, R13, !PT ;  /* 0x0000000d14107209 */ /* 0x001fe40007800000 */
[----:B------:R-:W-:-:S03]  /*0b80*/  CS2R R20, SRZ ;  /* 0x0000000000147805 */ /* 0x000fc6000001ff00 */
[----:B------:R0:W-:Y:S01]  /*0b90*/  @!P4 STS [R15+UR8+0x40], R16 ;  /* 0x000040100f00c988 */ /* 0x0001e20008000808 */
[----:B------:R-:W-:Y:S01]  /*0ba0*/  BAR.SYNC.DEFER_BLOCKING 0x0 ;  /* 0x0000000000007b1d */ /* 0x000fe20000010000 */
[----:B0-----:R-:W-:-:S05]  /*0bb0*/  CS2R R16, SRZ ;  /* 0x0000000000107805 */ /* 0x001fca000001ff00 */
[----:B------:R-:W0:Y:S02]  /*0bc0*/  @!P2 LDS.64 R12, [UR8+0x40] ;  /* 0x00004008ff0ca984 */ /* 0x000e240008000a00 */
[----:B0-----:R-:W-:-:S05]  /*0bd0*/  @!P2 FMNMX R12, R12, R13, !PT ;  /* 0x0000000d0c0ca209 */ /* 0x001fca0007800000 */
[----:B------:R-:W-:Y:S01]  /*0be0*/  @!P2 STS [UR8+0xd0], R12 ;  /* 0x0000d00cff00a988 */ /* 0x000fe20008000808 */
[----:B------:R-:W-:Y:S06]  /*0bf0*/  BAR.SYNC.DEFER_BLOCKING 0x0 ;  /* 0x0000000000007b1d */ /* 0x000fec0000010000 */
[----:B------:R-:W0:Y:S02]  /*0c00*/  LDS R39, [UR8+0xd0] ;  /* 0x0000d008ff277984 */ /* 0x000e240008000800 */
[----:B0-----:R-:W-:-:S04]  /*0c10*/  @P1 FADD R14, -R39, R14 ;  /* 0x0000000e270e1221 */ /* 0x001fc80000000100 */
[----:B------:R-:W-:-:S05]  /*0c20*/  @P1 FMUL R14, R14, 1.4426950216293334961 ;  /* 0x3fb8aa3b0e0e1820 */ /* 0x000fca0000400000 */
[----:B------:R-:W-:-:S04]  /*0c30*/  @P1 FSETP.GEU.AND P3, PT, R14, -126, PT ;  /* 0xc2fc00000e00180b */ /* 0x000fc80003f6e000 */
[----:B------:R-:W-:-:S13]  /*0c40*/  @P1 PLOP3.LUT P0, PT, P3, PT, PT, 0x80, 0x8 ;  /* 0x000000000008181c */ /* 0x000fda0001f0f070 */
[----:B------:R-:W-:-:S04]  /*0c50*/  @!P0 FMUL R14, R14, 0.5 ;  /* 0x3f0000000e0e8820 */ /* 0x000fc80000400000 */
[----:B------:R0:W1:Y:S02]  /*0c60*/  @P1 MUFU.EX2 R13, R14 ;  /* 0x0000000e000d1308 */ /* 0x0000640000000800 */
[----:B0-----:R-:W-:Y:S01]  /*0c70*/  MOV R14, RZ ;  /* 0x000000ff000e7202 */ /* 0x001fe20000000f00 */
[----:B-1----:R-:W-:-:S05]  /*0c80*/  @!P0 FMUL R13, R13, R13 ;  /* 0x0000000d0d0d8220 */ /* 0x002fca0000400000 */
[----:B------:R-:W-:-:S05]  /*0c90*/  @P1 MOV R17, R13 ;  /* 0x0000000d00111202 */ /* 0x000fca0000000f00 */
[----:B------:R-:W0:Y:S02]  /*0ca0*/  SHFL.DOWN PT, R12, R17, 0x8, 0x1f ;  /* 0x09001f00110c7f89 */ /* 0x000e2400000e0000 */
[----:B0-----:R-:W-:-:S05]  /*0cb0*/  FADD R12, R12, R17 ;  /* 0x000000110c0c7221 */ /* 0x001fca0000000000 */
[----:B------:R-:W0:Y:S02]  /*0cc0*/  SHFL.DOWN PT, R13, R12, 0x4, 0x1f ;  /* 0x08801f000c0d7f89 */ /* 0x000e2400000e0000 */
[----:B0-----:R-:W-:-:S05]  /*0cd0*/  FADD R24, R12, R13 ;  /* 0x0000000d0c187221 */ /* 0x001fca0000000000 */
[----:B------:R-:W0:Y:S02]  /*0ce0*/  SHFL.DOWN PT, R13, R24, 0x2, 0x1f ;  /* 0x08401f00180d7f89 */ /* 0x000e2400000e0000 */
[----:B0-----:R-:W-:Y:S01]  /*0cf0*/  FADD R56, R24, R13 ;  /* 0x0000000d18387221 */ /* 0x001fe20000000000 */
[----:B------:R-:W-:-:S04]  /*0d00*/  CS2R R24, SRZ ;  /* 0x0000000000187805 */ /* 0x000fc8000001ff00 */
[----:B------:R-:W0:Y:S02]  /*0d10*/  SHFL.DOWN PT, R13, R56, 0x1, 0x1f ;  /* 0x08201f00380d7f89 */ /* 0x000e2400000e0000 */
[----:B0-----:R-:W-:Y:S01]  /*0d20*/  FADD R60, R56, R13 ;  /* 0x0000000d383c7221 */ /* 0x001fe20000000000 */
[----:B------:R-:W-:Y:S01]  /*0d30*/  HFMA2 R13, -RZ, RZ, 0, 0 ;  /* 0x00000000ff0d7431 */ /* 0x000fe200000001ff */
[----:B------:R-:W-:-:S03]  /*0d40*/  CS2R R56, SRZ ;  /* 0x0000000000387805 */ /* 0x000fc6000001ff00 */
[----:B------:R0:W-:Y:S02]  /*0d50*/  @!P4 STS [R15+UR8+0x48], R60 ;  /* 0x0000483c0f00c988 */ /* 0x0001e40008000808 */
[----:B0-----:R-:W-:Y:S01]  /*0d60*/  HFMA2 R60, -RZ, RZ, 0, 0 ;  /* 0x00000000ff3c7431 */ /* 0x001fe200000001ff */
[----:B------:R-:W-:Y:S06]  /*0d70*/  @!P1 BRA `(.L_x_4) ;  /* 0x0000000400049947 */ /* 0x000fec0003800000 */
[----:B------:R-:W0:Y:S02]  /*0d80*/  LDC.64 R12, c[0x0][0x390] ;  /* 0x0000e400ff0c7b82 */ /* 0x000e240000000a00 */
[----:B0-----:R-:W-:-:S04]  /*0d90*/  IMAD.WIDE.U32 R14, R50, 0x2, R12 ;  /* 0x00000002320e7825 */ /* 0x001fc800078e000c */
[--C-:B------:R-:W-:Y:S01]  /*0da0*/  IMAD.WIDE.U32 R18, R51, 0x2, R12.reuse ;  /* 0x0000000233127825 */ /* 0x100fe200078e000c */
[----:B------:R0:W2:Y:S03]  /*0db0*/  LDG.E.U16.CONSTANT R22, desc[UR10][R14.64] ;  /* 0x0000000a0e167981 */ /* 0x0000a6000c1e9500 */
[--C-:B------:R-:W-:Y:S01]  /*0dc0*/  IMAD.WIDE.U32 R24, R52, 0x2, R12.reuse ;  /* 0x0000000234187825 */ /* 0x100fe200078e000c */
[----:B------:R1:W3:Y:S03]  /*0dd0*/  LDG.E.U16.CONSTANT R23, desc[UR10][R18.64] ;  /* 0x0000000a12177981 */ /* 0x0002e6000c1e9500 */
[--C-:B------:R-:W-:Y:S02]  /*0de0*/  IMAD.WIDE.U32 R20, R49, 0x2, R12.reuse ;  /* 0x0000000231147825 */ /* 0x100fe400078e000c */
[----:B------:R-:W4:Y:S02]  /*0df0*/  LDG.E.U16.CONSTANT R25, desc[UR10][R24.64] ;  /* 0x0000000a18197981 */ /* 0x000f24000c1e9500 */
[----:B0-----:R-:W-:-:S02]  /*0e00*/  IMAD.WIDE.U32 R14, R46, 0x2, R12 ;  /* 0x000000022e0e7825 */ /* 0x001fc400078e000c */
[----:B------:R-:W5:Y:S02]  /*0e10*/  LDG.E.U16.CONSTANT R20, desc[UR10][R20.64] ;  /* 0x0000000a14147981 */ /* 0x000f64000c1e9500 */
[--C-:B------:R-:W-:Y:S02]  /*0e20*/  IMAD.WIDE.U32 R26, R35, 0x2, R12.reuse ;  /* 0x00000002231a7825 */ /* 0x100fe400078e000c */
[----:B------:R0:W5:Y:S02]  /*0e30*/  LDG.E.U16.CONSTANT R56, desc[UR10][R14.64] ;  /* 0x0000000a0e387981 */ /* 0x000164000c1e9500 */
[--C-:B-1----:R-:W-:Y:S02]  /*0e40*/  IMAD.WIDE.U32 R18, R44, 0x2, R12.reuse ;  /* 0x000000022c127825 */ /* 0x102fe400078e000c */
[----:B------:R-:W5:Y:S04]  /*0e50*/  LDG.E.U16.CONSTANT R57, desc[UR10][R26.64] ;  /* 0x0000000a1a397981 */ /* 0x000f68000c1e9500 */
[----:B------:R1:W5:Y:S01]  /*0e60*/  LDG.E.U16.CONSTANT R24, desc[UR10][R18.64] ;  /* 0x0000000a12187981 */ /* 0x000362000c1e9500 */
[----:B0-----:R-:W-:-:S05]  /*0e70*/  IMAD.WIDE.U32 R14, R42, 0x2, R12 ;  /* 0x000000022a0e7825 */ /* 0x001fca00078e000c */
[----:B------:R0:W5:Y:S01]  /*0e80*/  LDG.E.U16.CONSTANT R16, desc[UR10][R14.64] ;  /* 0x0000000a0e107981 */ /* 0x000162000c1e9500 */
[----:B-1----:R-:W-:-:S04]  /*0e90*/  IMAD.WIDE.U32 R18, R43, 0x2, R12 ;  /* 0x000000022b127825 */ /* 0x002fc800078e000c */
[--C-:B------:R-:W-:Y:S02]  /*0ea0*/  IMAD.WIDE.U32 R26, R45, 0x2, R12.reuse ;  /* 0x000000022d1a7825 */ /* 0x100fe400078e000c */
[----:B------:R-:W5:Y:S02]  /*0eb0*/  LDG.E.U16.CONSTANT R18, desc[UR10][R18.64] ;  /* 0x0000000a12127981 */ /* 0x000f64000c1e9500 */
[--C-:B0-----:R-:W-:Y:S02]  /*0ec0*/  IMAD.WIDE.U32 R14, R41, 0x2, R12.reuse ;  /* 0x00000002290e7825 */ /* 0x101fe400078e000c */
[----:B------:R-:W5:Y:S04]  /*0ed0*/  LDG.E.U16.CONSTANT R26, desc[UR10][R26.64] ;  /* 0x0000000a1a1a7981 */ /* 0x000f68000c1e9500 */
[----:B------:R0:W5:Y:S01]  /*0ee0*/  LDG.E.U16.CONSTANT R21, desc[UR10][R14.64] ;  /* 0x0000000a0e157981 */ /* 0x000162000c1e9500 */
[----:B------:R-:W-:-:S04]  /*0ef0*/  IMAD.WIDE.U32 R60, R48, 0x2, R12 ;  /* 0x00000002303c7825 */ /* 0x000fc800078e000c */
[--C-:B------:R-:W-:Y:S02]  /*0f00*/  IMAD.WIDE.U32 R58, R47, 0x2, R12.reuse ;  /* 0x000000022f3a7825 */ /* 0x100fe400078e000c */
[----:B------:R-:W5:Y:S02]  /*0f10*/  LDG.E.U16.CONSTANT R60, desc[UR10][R60.64] ;  /* 0x0000000a3c3c7981 */ /* 0x000f64000c1e9500 */
[--C-:B0-----:R-:W-:Y:S02]  /*0f20*/  IMAD.WIDE.U32 R14, R40, 0x2, R12.reuse ;  /* 0x00000002280e7825 */ /* 0x101fe400078e000c */
[----:B------:R-:W5:Y:S04]  /*0f30*/  LDG.E.U16.CONSTANT R58, desc[UR10][R58.64] ;  /* 0x0000000a3a3a7981 */ /* 0x000f68000c1e9500 */
[----:B------:R0:W5:Y:S02]  /*0f40*/  LDG.E.U16.CONSTANT R19, desc[UR10][R14.64] ;  /* 0x0000000a0e137981 */ /* 0x000164000c1e9500 */
[----:B0-----:R-:W-:-:S04]  /*0f50*/  IMAD.WIDE.U32 R14, R37, 0x2, R12 ;  /* 0x00000002250e7825 */ /* 0x001fc800078e000c */
[----:B------:R-:W-:Y:S01]  /*0f60*/  IMAD.WIDE.U32 R12, R36, 0x2, R12 ;  /* 0x00000002240c7825 */ /* 0x000fe200078e000c */
[----:B------:R0:W5:Y:S05]  /*0f70*/  LDG.E.U16.CONSTANT R27, desc[UR10][R14.64] ;  /* 0x0000000a0e1b7981 */ /* 0x00016a000c1e9500 */
[----:B------:R1:W5:Y:S01]  /*0f80*/  LDG.E.U16.CONSTANT R12, desc[UR10][R12.64] ;  /* 0x0000000a0c0c7981 */ /* 0x000362000c1e9500 */
[----:B--2---:R-:W-:Y:S02]  /*0f90*/  HADD2.F32 R22, -RZ, R22.H0_H0 ;  /* 0x20000016ff167230 */ /* 0x004fe40000004100 */
[----:B---3--:R-:W-:Y:S02]  /*0fa0*/  HADD2.F32 R23, -RZ, R23.H0_H0 ;  /* 0x20000017ff177230 */ /* 0x008fe40000004100 */
[----:B----4-:R-:W-:-:S02]  /*0fb0*/  HADD2.F32 R25, -RZ, R25.H0_H0 ;  /* 0x20000019ff197230 */ /* 0x010fc40000004100 */
[----:B-----5:R-:W-:Y:S02]  /*0fc0*/  HADD2.F32 R20, -RZ, R20.H0_H0 ;  /* 0x20000014ff147230 */ /* 0x020fe40000004100 */
[----:B------:R-:W-:Y:S02]  /*0fd0*/  HADD2.F32 R56, -RZ, R56.H0_H0 ;  /* 0x20000038ff387230 */ /* 0x000fe40000004100 */
[----:B------:R-:W-:Y:S02]  /*0fe0*/  HADD2.F32 R57, -RZ, R57.H0_H0 ;  /* 0x20000039ff397230 */ /* 0x000fe40000004100 */
[----:B------:R-:W-:-:S03]  /*0ff0*/  HADD2.F32 R24, -RZ, R24.H0_H0 ;  /* 0x20000018ff187230 */ /* 0x000fc60000004100 */
[-C--:B------:R-:W-:Y:S01]  /*1000*/  FFMA R57, R57, R17.reuse, RZ ;  /* 0x0000001139397223 */ /* 0x080fe200000000ff */
[----:B------:R-:W-:Y:S02]  /*1010*/  HADD2.F32 R16, -RZ, R16.H0_H0 ;  /* 0x20000010ff107230 */ /* 0x000fe40000004100 */
[-C--:B------:R-:W-:Y:S01]  /*1020*/  FFMA R25, R25, R17.reuse, RZ ;  /* 0x0000001119197223 */ /* 0x080fe200000000ff */
[-C--:B------:R-:W-:Y:S01]  /*1030*/  FFMA R23, R23, R17.reuse, RZ ;  /* 0x0000001117177223 */ /* 0x080fe200000000ff */
[-C--:B------:R-:W-:Y:S01]  /*1040*/  FFMA R56, R56, R17.reuse, RZ ;  /* 0x0000001138387223 */ /* 0x080fe200000000ff */
[----:B------:R-:W-:Y:S01]  /*1050*/  FFMA R24, R24, R17, RZ ;  /* 0x0000001118187223 */ /* 0x000fe200000000ff */
[----:B------:R-:W-:Y:S02]  /*1060*/  HADD2.F32 R18, -RZ, R18.H0_H0 ;  /* 0x20000012ff127230 */ /* 0x000fe40000004100 */
[----:B------:R-:W-:Y:S02]  /*1070*/  HADD2.F32 R26, -RZ, R26.H0_H0 ;  /* 0x2000001aff1a7230 */ /* 0x000fe40000004100 */
[----:B0-----:R-:W-:-:S02]  /*1080*/  HADD2.F32 R15, -RZ, R21.H0_H0 ;  /* 0x20000015ff0f7230 */ /* 0x001fc40000004100 */
[-C--:B------:R-:W-:Y:S01]  /*1090*/  FFMA R21, R22, R17.reuse, RZ ;  /* 0x0000001116157223 */ /* 0x080fe200000000ff */
[-C--:B------:R-:W-:Y:S01]  /*10a0*/  FFMA R26, R26, R17.reuse, RZ ;  /* 0x000000111a1a7223 */ /* 0x080fe200000000ff */
[----:B------:R-:W-:Y:S02]  /*10b0*/  HADD2.F32 R60, -RZ, R60.H0_H0 ;  /* 0x2000003cff3c7230 */ /* 0x000fe40000004100 */
[----:B------:R-:W-:Y:S02]  /*10c0*/  HADD2.F32 R58, -RZ, R58.H0_H0 ;  /* 0x2000003aff3a7230 */ /* 0x000fe40000004100 */
[----:B------:R-:W-:Y:S02]  /*10d0*/  HADD2.F32 R14, -RZ, R19.H0_H0 ;  /* 0x20000013ff0e7230 */ /* 0x000fe40000004100 */
[-C--:B------:R-:W-:Y:S01]  /*10e0*/  FFMA R19, R20, R17.reuse, RZ ;  /* 0x0000001114137223 */ /* 0x080fe200000000ff */
[-C--:B------:R-:W-:Y:S01]  /*10f0*/  FFMA R20, R16, R17.reuse, RZ ;  /* 0x0000001110147223 */ /* 0x080fe200000000ff */
[-C--:B------:R-:W-:Y:S01]  /*1100*/  FFMA R60, R60, R17.reuse, RZ ;  /* 0x000000113c3c7223 */ /* 0x080fe200000000ff */
[-C--:B------:R-:W-:Y:S01]  /*1110*/  FFMA R58, R58, R17.reuse, RZ ;  /* 0x000000113a3a7223 */ /* 0x080fe200000000ff */
[-C--:B------:R-:W-:Y:S01]  /*1120*/  FFMA R18, R18, R17.reuse, RZ ;  /* 0x0000001112127223 */ /* 0x080fe200000000ff */
[-C--:B------:R-:W-:Y:S01]  /*1130*/  FFMA R16, R15, R17.reuse, RZ ;  /* 0x000000110f107223 */ /* 0x080fe200000000ff */
[----:B------:R-:W-:Y:S01]  /*1140*/  FFMA R14, R14, R17, RZ ;  /* 0x000000110e0e7223 */ /* 0x000fe200000000ff */
[----:B-1----:R-:W-:-:S02]  /*1150*/  HADD2.F32 R13, -RZ, R27.H0_H0 ;  /* 0x2000001bff0d7230 */ /* 0x002fc40000004100 */
[----:B------:R-:W-:-:S03]  /*1160*/  HADD2.F32 R12, -RZ, R12.H0_H0 ;  /* 0x2000000cff0c7230 */ /* 0x000fc60000004100 */
[-C--:B------:R-:W-:Y:S02]  /*1170*/  FFMA R22, R13, R17.reuse, RZ ;  /* 0x000000110d167223 */ /* 0x080fe400000000ff */
[----:B------:R-:W-:-:S07]  /*1180*/  FFMA R13, R12, R17, RZ ;  /* 0x000000110c0d7223 */ /* 0x000fce00000000ff */
.L_x_4:
[----:B------:R-:W-:Y:S05]  /*1190*/  BSYNC.RECONVERGENT B0 ;  /* 0x0000000000007941 */ /* 0x000fea0003800200 */
.L_x_3:
[----:B------:R-:W0:Y:S01]  /*11a0*/  SHFL.DOWN PT, R12, R13, 0x8, 0x1f ;  /* 0x09001f000d0c7f89 */ /* 0x000e2200000e0000 */
[----:B------:R-:W-:Y:S01]  /*11b0*/  LOP3.LUT P0, RZ, R3, 0x1f, RZ, 0xc0, !PT ;  /* 0x0000001f03ff7812 */ /* 0x000fe2000780c0ff */
[----:B------:R-:W-:Y:S02]  /*11c0*/  BSSY.RECONVERGENT B0, `(.L_x_5) ;  /* 0x00000d7000007945 */ /* 0x000fe40003800200 */
[----:B------:R-:W1:Y:S04]  /*11d0*/  SHFL.DOWN PT, R61, R19, 0x8, 0x1f ;  /* 0x09001f00133d7f89 */ /* 0x000e6800000e0000 */
[----:B------:R-:W2:Y:S04]  /*11e0*/  SHFL.DOWN PT, R59, R23, 0x8, 0x1f ;  /* 0x09001f00173b7f89 */ /* 0x000ea800000e0000 */
[----:B------:R-:W3:Y:S04]  /*11f0*/  SHFL.DOWN PT, R17, R25, 0x8, 0x1f ;  /* 0x09001f0019117f89 */ /* 0x000ee800000e0000 */
[----:B------:R-:W4:Y:S01]  /*1200*/  SHFL.DOWN PT, R15, R21, 0x8, 0x1f ;  /* 0x09001f00150f7f89 */ /* 0x000f2200000e0000 */
[----:B0-----:R-:W-:-:S03]  /*1210*/  FADD R27, R12, R13 ;  /* 0x0000000d0c1b7221 */ /* 0x001fc60000000000 */
[----:B------:R-:W0:Y:S01]  /*1220*/  SHFL.DOWN PT, R13, R60, 0x8, 0x1f ;  /* 0x09001f003c0d7f89 */ /* 0x000e2200000e0000 */
[----:B-1----:R-:W-:-:S03]  /*1230*/  FADD R19, R61, R19 ;  /* 0x000000133d137221 */ /* 0x002fc60000000000 */
[----:B------:R-:W1:Y:S01]  /*1240*/  SHFL.DOWN PT, R12, R57, 0x8, 0x1f ;  /* 0x09001f00390c7f89 */ /* 0x000e6200000e0000 */
[----:B--2---:R-:W-:-:S03]  /*1250*/  FADD R59, R59, R23 ;  /* 0x000000173b3b7221 */ /* 0x004fc60000000000 */
[----:B------:R-:W-:Y:S01]  /*1260*/  SHFL.DOWN PT, R23, R27, 0x4, 0x1f ;  /* 0x08801f001b177f89 */ /* 0x000fe200000e0000 */
[----:B---3--:R-:W-:-:S03]  /*1270*/  FADD R17, R17, R25 ;  /* 0x0000001911117221 */ /* 0x008fc60000000000 */
[----:B------:R-:W2:Y:S01]  /*1280*/  SHFL.DOWN PT, R25, R59, 0x4, 0x1f ;  /* 0x08801f003b197f89 */ /* 0x000ea200000e0000 */
[----:B----4-:R-:W-:Y:S01]  /*1290*/  FADD R21, R15, R21 ;  /* 0x000000150f157221 */ /* 0x010fe20000000000 */
[----:B0-----:R-:W-:Y:S02]  /*12a0*/  FADD R61, R13, R60 ;  /* 0x0000003c0d3d7221 */ /* 0x001fe40000000000 */
[----:B------:R-:W0:Y:S01]  /*12b0*/  SHFL.DOWN PT, R13, R58, 0x8, 0x1f ;  /* 0x09001f003a0d7f89 */ /* 0x000e2200000e0000 */
[----:B-1----:R-:W-:-:S03]  /*12c0*/  FADD R12, R12, R57 ;  /* 0x000000390c0c7221 */ /* 0x002fc60000000000 */
[----:B------:R-:W-:Y:S04]  /*12d0*/  SHFL.DOWN PT, R60, R17, 0x4, 0x1f ;  /* 0x08801f00113c7f89 */ /* 0x000fe800000e0000 */
[----:B------:R-:W1:Y:S01]  /*12e0*/  SHFL.DOWN PT, R15, R12, 0x4, 0x1f ;  /* 0x08801f000c0f7f89 */ /* 0x000e6200000e0000 */
[----:B--2---:R-:W-:-:S03]  /*12f0*/  FADD R25, R59, R25 ;  /* 0x000000193b197221 */ /* 0x004fc60000000000 */
[----:B------:R-:W2:Y:S04]  /*1300*/  SHFL.DOWN PT, R59, R24, 0x8, 0x1f ;  /* 0x09001f00183b7f89 */ /* 0x000ea800000e0000 */
[----:B------:R-:W3:Y:S01]  /*1310*/  SHFL.DOWN PT, R57, R19, 0x4, 0x1f ;  /* 0x08801f0013397f89 */ /* 0x000ee200000e0000 */
[----:B0-----:R-:W-:Y:S01]  /*1320*/  FADD R58, R13, R58 ;  /* 0x0000003a0d3a7221 */ /* 0x001fe20000000000 */
[----:B------:R-:W-:Y:S02]  /*1330*/  FADD R13, R27, R23 ;  /* 0x000000171b0d7221 */ /* 0x000fe40000000000 */
[----:B------:R-:W0:Y:S04]  /*1340*/  SHFL.DOWN PT, R23, R56, 0x8, 0x1f ;  /* 0x09001f0038177f89 */ /* 0x000e2800000e0000 */
[----:B------:R-:W4:Y:S01]  /*1350*/  SHFL.DOWN PT, R27, R26, 0x8, 0x1f ;  /* 0x09001f001a1b7f89 */ /* 0x000f2200000e0000 */
[----:B-1----:R-:W-:Y:S01]  /*1360*/  FADD R15, R12, R15 ;  /* 0x0000000f0c0f7221 */ /* 0x002fe20000000000 */
[----:B--2---:R-:W-:Y:S01]  /*1370*/  FADD R59, R59, R24 ;  /* 0x000000183b3b7221 */ /* 0x004fe20000000000 */
[----:B---3--:R-:W-:Y:S01]  /*1380*/  FADD R57, R19, R57 ;  /* 0x0000003913397221 */ /* 0x008fe20000000000 */
[----:B0-----:R-:W-:Y:S01]  /*1390*/  FADD R56, R23, R56 ;  /* 0x0000003817387221 */ /* 0x001fe20000000000 */
[----:B------:R-:W-:-:S02]  /*13a0*/  FADD R23, R17, R60 ;  /* 0x0000003c11177221 */ /* 0x000fc40000000000 */
[----:B------:R-:W0:Y:S01]  /*13b0*/  SHFL.DOWN PT, R60, R21, 0x4, 0x1f ;  /* 0x08801f00153c7f89 */ /* 0x000e2200000e0000 */
[----:B----4-:R-:W-:-:S03]  /*13c0*/  FADD R12, R27, R26 ;  /* 0x0000001a1b0c7221 */ /* 0x010fc60000000000 */
[----:B------:R-:W-:Y:S04]  /*13d0*/  SHFL.DOWN PT, R17, R58, 0x4, 0x1f ;  /* 0x08801f003a117f89 */ /* 0x000fe800000e0000 */
[----:B------:R-:W1:Y:S01]  /*13e0*/  SHFL.DOWN PT, R19, R12, 0x4, 0x1f ;  /* 0x08801f000c137f89 */ /* 0x000e6200000e0000 */
[----:B0-----:R-:W-:-:S03]  /*13f0*/  FADD R27, R21, R60 ;  /* 0x0000003c151b7221 */ /* 0x001fc60000000000 */
[----:B------:R-:W0:Y:S04]  /*1400*/  SHFL.DOWN PT, R60, R61, 0x4, 0x1f ;  /* 0x08801f003d3c7f89 */ /* 0x000e2800000e0000 */
[----:B------:R-:W2:Y:S01]  /*1410*/  SHFL.DOWN PT, R21, R59, 0x4, 0x1f ;  /* 0x08801f003b157f89 */ /* 0x000ea200000e0000 */
[----:B-1----:R-:W-:-:S03]  /*1420*/  FADD R26, R12, R19 ;  /* 0x000000130c1a7221 */ /* 0x002fc60000000000 */
[----:B------:R-:W1:Y:S01]  /*1430*/  SHFL.DOWN PT, R19, R18, 0x8, 0x1f ;  /* 0x09001f0012137f89 */ /* 0x000e6200000e0000 */
[----:B0-----:R-:W-:Y:S01]  /*1440*/  FADD R61, R61, R60 ;  /* 0x0000003c3d3d7221 */ /* 0x001fe20000000000 */
[----:B------:R-:W-:Y:S02]  /*1450*/  FADD R60, R58, R17 ;  /* 0x000000113a3c7221 */ /* 0x000fe40000000000 */
[----:B------:R-:W0:Y:S01]  /*1460*/  SHFL.DOWN PT, R17, R56, 0x4, 0x1f ;  /* 0x08801f0038117f89 */ /* 0x000e2200000e0000 */
[----:B--2---:R-:W-:-:S03]  /*1470*/  FADD R12, R59, R21 ;  /* 0x000000153b0c7221 */ /* 0x004fc60000000000 */
[----:B------:R-:W2:Y:S01]  /*1480*/  SHFL.DOWN PT, R21, R13, 0x2, 0x1f ;  /* 0x08401f000d157f89 */ /* 0x000ea200000e0000 */
[----:B-1----:R-:W-:-:S03]  /*1490*/  FADD R24, R19, R18 ;  /* 0x0000001213187221 */ /* 0x002fc60000000000 */
[----:B------:R-:W1:Y:S04]  /*14a0*/  SHFL.DOWN PT, R18, R27, 0x2, 0x1f ;  /* 0x08401f001b127f89 */ /* 0x000e6800000e0000 */
[----:B------:R-:W3:Y:S04]  /*14b0*/  SHFL.DOWN PT, R59, R23, 0x2, 0x1f ;  /* 0x08401f00173b7f89 */ /* 0x000ee800000e0000 */
[----:B------:R-:W4:Y:S01]  /*14c0*/  SHFL.DOWN PT, R19, R25, 0x2, 0x1f ;  /* 0x08401f0019137f89 */ /* 0x000f2200000e0000 */
[----:B0-----:R-:W-:-:S03]  /*14d0*/  FADD R58, R56, R17 ;  /* 0x00000011383a7221 */ /* 0x001fc60000000000 */
[----:B------:R-:W0:Y:S01]  /*14e0*/  SHFL.DOWN PT, R17, R15, 0x2, 0x1f ;  /* 0x08401f000f117f89 */ /* 0x000e2200000e0000 */
[----:B--2---:R-:W-:-:S03]  /*14f0*/  FADD R56, R13, R21 ;  /* 0x000000150d387221 */ /* 0x004fc60000000000 */
[----:B------:R-:W2:Y:S01]  /*1500*/  SHFL.DOWN PT, R21, R20, 0x8, 0x1f ;  /* 0x09001f0014157f89 */ /* 0x000ea200000e0000 */
[----:B-1----:R-:W-:-:S03]  /*1510*/  FADD R18, R27, R18 ;  /* 0x000000121b127221 */ /* 0x002fc60000000000 */
[----:B------:R-:W1:Y:S01]  /*1520*/  SHFL.DOWN PT, R13, R24, 0x4, 0x1f ;  /* 0x08801f00180d7f89 */ /* 0x000e6200000e0000 */
[----:B---3--:R-:W-:-:S03]  /*1530*/  FADD R59, R23, R59 ;  /* 0x0000003b173b7221 */ /* 0x008fc60000000000 */
[----:B------:R-:W3:Y:S01]  /*1540*/  SHFL.DOWN PT, R27, R16, 0x8, 0x1f ;  /* 0x09001f00101b7f89 */ /* 0x000ee200000e0000 */
[----:B----4-:R-:W-:-:S03]  /*1550*/  FADD R19, R25, R19 ;  /* 0x0000001319137221 */ /* 0x010fc60000000000 */
[----:B------:R-:W-:Y:S04]  /*1560*/  SHFL.DOWN PT, R23, R61, 0x2, 0x1f ;  /* 0x08401f003d177f89 */ /* 0x000fe800000e0000 */
[----:B------:R-:W-:Y:S01]  /*1570*/  SHFL.DOWN PT, R25, R60, 0x2, 0x1f ;  /* 0x08401f003c197f89 */ /* 0x000fe200000e0000 */
[----:B0-----:R-:W-:Y:S01]  /*1580*/  FADD R17, R15, R17 ;  /* 0x000000110f117221 */ /* 0x001fe20000000000 */
[----:B--2---:R-:W-:Y:S02]  /*1590*/  FADD R20, R21, R20 ;  /* 0x0000001415147221 */ /* 0x004fe40000000000 */
[----:B------:R-:W0:Y:S01]  /*15a0*/  SHFL.DOWN PT, R21, R57, 0x2, 0x1f ;  /* 0x08401f0039157f89 */ /* 0x000e2200000e0000 */
[----:B-1----:R-:W-:-:S03]  /*15b0*/  FADD R13, R24, R13 ;  /* 0x0000000d180d7221 */ /* 0x002fc60000000000 */
[----:B------:R-:W1:Y:S01]  /*15c0*/  SHFL.DOWN PT, R15, R20, 0x4, 0x1f ;  /* 0x08801f00140f7f89 */ /* 0x000e6200000e0000 */
[----:B---3--:R-:W-:-:S03]  /*15d0*/  FADD R27, R27, R16 ;  /* 0x000000101b1b7221 */ /* 0x008fc60000000000 */
[----:B------:R-:W2:Y:S01]  /*15e0*/  SHFL.DOWN PT, R24, R14, 0x8, 0x1f ;  /* 0x09001f000e187f89 */ /* 0x000ea200000e0000 */
[----:B0-----:R-:W-:-:S03]  /*15f0*/  FADD R21, R57, R21 ;  /* 0x0000001539157221 */ /* 0x001fc60000000000 */
[----:B------:R-:W0:Y:S01]  /*1600*/  SHFL.DOWN PT, R57, R58, 0x2, 0x1f ;  /* 0x08401f003a397f89 */ /* 0x000e2200000e0000 */
[----:B-1----:R-:W-:Y:S01]  /*1610*/  FADD R15, R20, R15 ;  /* 0x0000000f140f7221 */ /* 0x002fe20000000000 */
[----:B------:R-:W-:Y:S01]  /*1620*/  FADD R20, R61, R23 ;  /* 0x000000173d147221 */ /* 0x000fe20000000000 */
[----:B------:R-:W-:Y:S01]  /*1630*/  FADD R23, R60, R25 ;  /* 0x000000193c177221 */ /* 0x000fe20000000000 */
[----:B------:R-:W1:Y:S01]  /*1640*/  SHFL.DOWN PT, R61, R12, 0x2, 0x1f ;  /* 0x08401f000c3d7f89 */ /* 0x000e6200000e0000 */
[----:B--2---:R-:W-:-:S03]  /*1650*/  FADD R16, R24, R14 ;  /* 0x0000000e18107221 */ /* 0x004fc60000000000 */
[----:B------:R-:W2:Y:S04]  /*1660*/  SHFL.DOWN PT, R60, R13, 0x2, 0x1f ;  /* 0x08401f000d3c7f89 */ /* 0x000ea800000e0000 */
[----:B------:R-:W-:Y:S04]  /*1670*/  SHFL.DOWN PT, R14, R59, 0x1, 0x1f ;  /* 0x08201f003b0e7f89 */ /* 0x000fe800000e0000 */
[----:B------:R-:W3:Y:S01]  /*1680*/  SHFL.DOWN PT, R25, R26, 0x2, 0x1f ;  /* 0x08401f001a197f89 */ /* 0x000ee200000e0000 */
[----:B0-----:R-:W-:-:S03]  /*1690*/  FADD R57, R58, R57 ;  /* 0x000000393a397221 */ /* 0x001fc60000000000 */
[----:B------:R-:W0:Y:S01]  /*16a0*/  SHFL.DOWN PT, R58, R27, 0x4, 0x1f ;  /* 0x08801f001b3a7f89 */ /* 0x000e2200000e0000 */
[----:B-1----:R-:W-:-:S03]  /*16b0*/  FADD R24, R12, R61 ;  /* 0x0000003d0c187221 */ /* 0x002fc60000000000 */
[----:B------:R-:W1:Y:S01]  /*16c0*/  SHFL.DOWN PT, R12, R17, 0x1, 0x1f ;  /* 0x08201f00110c7f89 */ /* 0x000e6200000e0000 */
[----:B--2---:R-:W-:-:S03]  /*16d0*/  FADD R60, R13, R60 ;  /* 0x0000003c0d3c7221 */ /* 0x004fc60000000000 */
[----:B------:R-:W2:Y:S01]  /*16e0*/  SHFL.DOWN PT, R13, R56, 0x1, 0x1f ;  /* 0x08201f00380d7f89 */ /* 0x000ea200000e0000 */
[----:B---3--:R-:W-:-:S03]  /*16f0*/  FADD R25, R26, R25 ;  /* 0x000000191a197221 */ /* 0x008fc60000000000 */
[----:B------:R-:W3:Y:S01]  /*1700*/  SHFL.DOWN PT, R26, R15, 0x2, 0x1f ;  /* 0x08401f000f1a7f89 */ /* 0x000ee200000e0000 */
[----:B0-----:R-:W-:-:S03]  /*1710*/  FADD R61, R27, R58 ;  /* 0x0000003a1b3d7221 */ /* 0x001fc60000000000 */
[----:B------:R-:W0:Y:S01]  /*1720*/  SHFL.DOWN PT, R58, R16, 0x4, 0x1f ;  /* 0x08801f00103a7f89 */ /* 0x000e2200000e0000 */
[----:B-1----:R-:W-:-:S03]  /*1730*/  FADD R12, R17, R12 ;  /* 0x0000000c110c7221 */ /* 0x002fc60000000000 */
[----:B------:R-:W-:Y:S01]  /*1740*/  SHFL.DOWN PT, R17, R21, 0x1, 0x1f ;  /* 0x08201f0015117f89 */ /* 0x000fe200000e0000 */
[----:B--2---:R-:W-:Y:S01]  /*1750*/  FADD R27, R56, R13 ;  /* 0x0000000d381b7221 */ /* 0x004fe20000000000 */
[----:B------:R-:W-:Y:S02]  /*1760*/  FADD R13, R59, R14 ;  /* 0x0000000e3b0d7221 */ /* 0x000fe40000000000 */
[----:B------:R-:W-:Y:S04]  /*1770*/  SHFL.DOWN PT, R59, R20, 0x1, 0x1f ;  /* 0x08201f00143b7f89 */ /* 0x000fe800000e0000 */
[----:B------:R-:W1:Y:S01]  /*1780*/  SHFL.DOWN PT, R14, R19, 0x1, 0x1f ;  /* 0x08201f00130e7f89 */ /* 0x000e6200000e0000 */
[----:B---3--:R-:W-:-:S03]  /*1790*/  FADD R26, R15, R26 ;  /* 0x0000001a0f1a7221 */ /* 0x008fc60000000000 */
[----:B------:R-:W2:Y:S01]  /*17a0*/  SHFL.DOWN PT, R15, R18, 0x1, 0x1f ;  /* 0x08201f00120f7f89 */ /* 0x000ea200000e0000 */
[----:B0-----:R-:W-:-:S03]  /*17b0*/  FADD R16, R16, R58 ;  /* 0x0000003a10107221 */ /* 0x001fc60000000000 */
[----:B------:R-:W0:Y:S04]  /*17c0*/  SHFL.DOWN PT, R58, R61, 0x2, 0x1f ;  /* 0x08401f003d3a7f89 */ /* 0x000e2800000e0000 */
[----:B------:R-:W3:Y:S01]  /*17d0*/  SHFL.DOWN PT, R56, R16, 0x2, 0x1f ;  /* 0x08401f0010387f89 */ /* 0x000ee200000e0000 */
[----:B-1----:R-:W-:-:S03]  /*17e0*/  FADD R14, R19, R14 ;  /* 0x0000000e130e7221 */ /* 0x002fc60000000000 */
[----:B------:R-:W1:Y:S01]  /*17f0*/  SHFL.DOWN PT, R19, R57, 0x1, 0x1f ;  /* 0x08201f0039137f89 */ /* 0x000e6200000e0000 */
[----:B--2---:R-:W-:-:S03]  /*1800*/  FADD R15, R18, R15 ;  /* 0x0000000f120f7221 */ /* 0x004fc60000000000 */
[----:B------:R-:W2:Y:S01]  /*1810*/  SHFL.DOWN PT, R18, R23, 0x1, 0x1f ;  /* 0x08201f0017127f89 */ /* 0x000ea200000e0000 */
[----:B0-----:R-:W-:Y:S01]  /*1820*/  FADD R58, R61, R58 ;  /* 0x0000003a3d3a7221 */ /* 0x001fe20000000000 */
[----:B---3--:R-:W-:Y:S01]  /*1830*/  FADD R56, R16, R56 ;  /* 0x0000003810387221 */ /* 0x008fe20000000000 */
[----:B------:R-:W-:Y:S01]  /*1840*/  FADD R16, R21, R17 ;  /* 0x0000001115107221 */ /* 0x000fe20000000000 */
[----:B------:R-:W-:Y:S01]  /*1850*/  FADD R17, R20, R59 ;  /* 0x0000003b14117221 */ /* 0x000fe20000000000 */
[----:B------:R-:W0:Y:S04]  /*1860*/  SHFL.DOWN PT, R21, R24, 0x1, 0x1f ;  /* 0x08201f0018157f89 */ /* 0x000e2800000e0000 */
[----:B------:R-:W3:Y:S01]  /*1870*/  SHFL.DOWN PT, R59, R22, 0x8, 0x1f ;  /* 0x09001f00163b7f89 */ /* 0x000ee200000e0000 */
[----:B-1----:R-:W-:-:S03]  /*1880*/  FADD R19, R57, R19 ;  /* 0x0000001339137221 */ /* 0x002fc60000000000 */
[----:B------:R-:W1:Y:S01]  /*1890*/  SHFL.DOWN PT, R20, R25, 0x1, 0x1f ;  /* 0x08201f0019147f89 */ /* 0x000e6200000e0000 */
[----:B--2---:R-:W-:-:S03]  /*18a0*/  FADD R18, R23, R18 ;  /* 0x0000001217127221 */ /* 0x004fc60000000000 */
[----:B------:R-:W-:Y:S01]  /*18b0*/  SHFL.DOWN PT, R23, R60, 0x1, 0x1f ;  /* 0x08201f003c177f89 */ /* 0x000fe200000e0000 */
[----:B0-----:R-:W-:Y:S01]  /*18c0*/  FADD R21, R24, R21 ;  /* 0x0000001518157221 */ /* 0x001fe20000000000 */
[----:B---3--:R-:W-:Y:S01]  /*18d0*/  FADD R59, R59, R22 ;  /* 0x000000163b3b7221 */ /* 0x008fe20000000000 */
[----:B-1----:R-:W-:-:S04]  /*18e0*/  FADD R20, R25, R20 ;  /* 0x0000001419147221 */ /* 0x002fc80000000000 */
[----:B------:R-:W0:Y:S04]  /*18f0*/  SHFL.DOWN PT, R61, R59, 0x4, 0x1f ;  /* 0x08801f003b3d7f89 */ /* 0x000e2800000e0000 */
[----:B------:R-:W-:Y:S01]  /*1900*/  SHFL.DOWN PT, R25, R26, 0x1, 0x1f ;  /* 0x08201f001a197f89 */ /* 0x000fe200000e0000 */
[----:B0-----:R-:W-:-:S03]  /*1910*/  FADD R61, R59, R61 ;  /* 0x0000003d3b3d7221 */ /* 0x001fc60000000000 */
[----:B------:R-:W-:Y:S04]  /*1920*/  SHFL.DOWN PT, R59, R56, 0x1, 0x1f ;  /* 0x08201f00383b7f89 */ /* 0x000fe800000e0000 */
[----:B------:R-:W0:Y:S02]  /*1930*/  SHFL.DOWN PT, R22, R61, 0x2, 0x1f ;  /* 0x08401f003d167f89 */ /* 0x000e2400000e0000 */
[----:B0-----:R-:W-:Y:S01]  /*1940*/  FADD R57, R61, R22 ;  /* 0x000000163d397221 */ /* 0x001fe20000000000 */
[----:B------:R-:W-:Y:S01]  /*1950*/  FADD R22, R60, R23 ;  /* 0x000000173c167221 */ /* 0x000fe20000000000 */
[----:B------:R-:W-:Y:S02]  /*1960*/  FADD R23, R26, R25 ;  /* 0x000000191a177221 */ /* 0x000fe40000000000 */
[----:B------:R-:W0:Y:S04]  /*1970*/  SHFL.DOWN PT, R25, R58, 0x1, 0x1f ;  /* 0x08201f003a197f89 */ /* 0x000e2800000e0000 */
[----:B------:R-:W1:Y:S01]  /*1980*/  SHFL.DOWN PT, R26, R57, 0x1, 0x1f ;  /* 0x08201f00391a7f89 */ /* 0x000e6200000e0000 */
[----:B0-----:R-:W-:Y:S01]  /*1990*/  FADD R24, R58, R25 ;  /* 0x000000193a187221 */ /* 0x001fe20000000000 */
[----:B------:R-:W-:Y:S01]  /*19a0*/  FADD R25, R56, R59 ;  /* 0x0000003b38197221 */ /* 0x000fe20000000000 */
[----:B------:R-:W-:Y:S01]  /*19b0*/  @!P0 SHF.L.U32 R59, R3, 0x1, RZ ;  /* 0x00000001033b8819 */ /* 0x000fe200000006ff */
[----:B-1----:R-:W-:-:S03]  /*19c0*/  FADD R26, R57, R26 ;  /* 0x0000001a391a7221 */ /* 0x002fc60000000000 */
[----:B------:R-:W-:-:S05]  /*19d0*/  @!P0 LOP3.LUT R59, R59, 0x7c0, RZ, 0xc0, !PT ;  /* 0x000007c03b3b8812 */ /* 0x000fca00078ec0ff */
[----:B------:R0:W-:Y:S04]  /*19e0*/  @!P0 STS.128 [R59+UR8+0x50], R12 ;  /* 0x0000500c3b008988 */ /* 0x0001e80008000c08 */
[----:B------:R0:W-:Y:S04]  /*19f0*/  @!P0 STS.128 [R59+UR8+0x60], R16 ;  /* 0x000060103b008988 */ /* 0x0001e80008000c08 */
[----:B------:R0:W-:Y:S04]  /*1a00*/  @!P0 STS.128 [R59+UR8+0x70], R20 ;  /* 0x000070143b008988 */ /* 0x0001e80008000c08 */
[----:B------:R0:W-:Y:S01]  /*1a10*/  @!P0 STS.128 [R59+UR8+0x80], R24 ;  /* 0x000080183b008988 */ /* 0x0001e20008000c08 */
[----:B------:R-:W-:Y:S06]  /*1a20*/  BAR.SYNC.DEFER_BLOCKING 0x0 ;  /* 0x0000000000007b1d */ /* 0x000fec0000010000 */
[----:B------:R-:W-:Y:S05]  /*1a30*/  @P2 BRA `(.L_x_6) ;  /* 0x00000004003c2947 */ /* 0x000fea0003800000 */
[----:B------:R-:W-:Y:S01]  /*1a40*/  FSETP.NEU.AND P1, PT, R34, RZ, PT ;  /* 0x000000ff2200720b */ /* 0x000fe20003f2d000 */
[----:B0-----:R-:W-:Y:S01]  /*1a50*/  LDS.128 R20, [UR8+0x50] ;  /* 0x00005008ff147984 */ /* 0x001fe20008000c00 */
[----:B------:R-:W-:Y:S01]  /*1a60*/  FMNMX R55, R38, R39, !PT ;  /* 0x0000002726377209 */ /* 0x000fe20007800000 */
[----:B------:R-:W-:Y:S01]  /*1a70*/  HFMA2 R57, -RZ, RZ, 0, 0 ;  /* 0x00000000ff397431 */ /* 0x000fe200000001ff */
[----:B------:R-:W-:Y:S01]  /*1a80*/  PLOP3.LUT P0, PT, PT, PT, PT, 0x80, 0x8 ;  /* 0x000000000008781c */ /* 0x000fe20003f0f070 */
[----:B------:R-:W0:Y:S02]  /*1a90*/  LDS.128 R24, [UR8+0x90] ;  /* 0x00009008ff187984 */ /* 0x000e240008000c00 */
[----:B------:R-:W-:Y:S02]  /*1aa0*/  FADD R39, R39, -R55 ;  /* 0x8000003727277221 */ /* 0x000fe40000000000 */
[----:B------:R-:W-:Y:S02]  /*1ab0*/  LDS.128 R16, [UR8+0xa0] ;  /* 0x0000a008ff107984 */ /* 0x000fe40008000c00 */
[----:B------:R-:W-:-:S02]  /*1ac0*/  FMUL R60, R39, 1.4426950216293334961 ;  /* 0x3fb8aa3b273c7820 */ /* 0x000fc40000400000 */
[----:B------:R-:W-:-:S04]  /*1ad0*/  @P1 FADD R12, R38, -R55 ;  /* 0x80000037260c1221 */ /* 0x000fc80000000000 */
[----:B------:R-:W-:Y:S02]  /*1ae0*/  @P1 FMUL R38, R12, 1.4426950216293334961 ;  /* 0x3fb8aa3b0c261820 */ /* 0x000fe40000400000 */
[----:B------:R-:W1:Y:S03]  /*1af0*/  LDS.128 R12, [UR8+0x60] ;  /* 0x00006008ff0c7984 */ /* 0x000e660008000c00 */
[----:B------:R-:W-:-:S04]  /*1b00*/  @P1 FSETP.GEU.AND P2, PT, R38, -126, PT ;  /* 0xc2fc00002600180b */ /* 0x000fc80003f4e000 */
[----:B------:R-:W-:Y:S02]  /*1b10*/  @P1 PLOP3.LUT P0, PT, P2, PT, PT, 0x80, 0x8 ;  /* 0x000000000008181c */ /* 0x000fe4000170f070 */
[----:B------:R-:W-:-:S11]  /*1b20*/  FSETP.GEU.AND P2, PT, R60, -126, PT ;  /* 0xc2fc00003c00780b */ /* 0x000fd60003f4e000 */
[----:B------:R-:W-:Y:S02]  /*1b30*/  @!P0 FMUL R38, R38, 0.5 ;  /* 0x3f00000026268820 */ /* 0x000fe40000400000 */
[----:B------:R-:W-:Y:S02]  /*1b40*/  @!P2 FMUL R60, R60, 0.5 ;  /* 0x3f0000003c3ca820 */ /* 0x000fe40000400000 */
[----:B------:R-:W2:Y:S01]  /*1b50*/  @P1 MUFU.EX2 R58, R38 ;  /* 0x00000026003a1308 */ /* 0x000ea20000000800 */
[----:B0-----:R-:W-:Y:S01]  /*1b60*/  FADD R39, R20, R24 ;  /* 0x0000001814277221 */ /* 0x001fe20000000000 */
[----:B------:R-:W-:Y:S01]  /*1b70*/  FADD R59, R22, R26 ;  /* 0x0000001a163b7221 */ /* 0x000fe20000000000 */
[----:B------:R-:W-:-:S05]  /*1b80*/  FADD R61, R23, R27 ;  /* 0x0000001b173d7221 */ /* 0x000fca0000000000 */
[----:B------:R-:W0:Y:S01]  /*1b90*/  MUFU.EX2 R56, R60 ;  /* 0x0000003c00387308 */ /* 0x000e220000000800 */
[----:B-1----:R-:W-:Y:S01]  /*1ba0*/  FADD R13, R13, R17 ;  /* 0x000000110d0d7221 */ /* 0x002fe20000000000 */
[----:B--2---:R-:W-:-:S05]  /*1bb0*/  @!P0 FMUL R58, R58, R58 ;  /* 0x0000003a3a3a8220 */ /* 0x004fca0000400000 */
[----:B------:R-:W-:Y:S01]  /*1bc0*/  @P1 MOV R57, R58 ;  /* 0x0000003a00391202 */ /* 0x000fe20000000f00 */
[----:B0-----:R-:W-:-:S04]  /*1bd0*/  @!P2 FMUL R56, R56, R56 ;  /* 0x000000383838a220 */ /* 0x001fc80000400000 */
[-C--:B------:R-:W-:Y:S01]  /*1be0*/  FMUL R20, R39, R56.reuse ;  /* 0x0000003827147220 */ /* 0x080fe20000400000 */
[----:B------:R-:W-:Y:S01]  /*1bf0*/  FADD R39, R21, R25 ;  /* 0x0000001915277221 */ /* 0x000fe20000000000 */
[-C--:B------:R-:W-:Y:S01]  /*1c00*/  FMUL R59, R59, R56.reuse ;  /* 0x000000383b3b7220 */ /* 0x080fe20000400000 */
[----:B------:R-:W-:Y:S01]  /*1c10*/  LDS.128 R24, [UR8+0xb0] ;  /* 0x0000b008ff187984 */ /* 0x000fe20008000c00 */
[-C--:B------:R-:W-:Y:S01]  /*1c20*/  FFMA R2, R2, R57.reuse, R20 ;  /* 0x0000003902027223 */ /* 0x080fe20000000014 */
[-C--:B------:R-:W-:Y:S01]  /*1c30*/  FMUL R39, R39, R56.reuse ;  /* 0x0000003827277220 */ /* 0x080fe20000400000 */
[-C--:B------:R-:W-:Y:S01]  /*1c40*/  FMUL R61, R61, R56.reuse ;  /* 0x000000383d3d7220 */ /* 0x080fe20000400000 */
[----:B------:R-:W0:Y:S01]  /*1c50*/  LDS.128 R20, [UR8+0x70] ;  /* 0x00007008ff147984 */ /* 0x000e220008000c00 */
[-C--:B------:R-:W-:Y:S01]  /*1c60*/  FMUL R13, R13, R56.reuse ;  /* 0x000000380d0d7220 */ /* 0x080fe20000400000 */
[-C--:B------:R-:W-:Y:S01]  /*1c70*/  FFMA R0, R0, R57.reuse, R39 ;  /* 0x0000003900007223 */ /* 0x080fe20000000027 */
[----:B------:R-:W-:Y:S01]  /*1c80*/  FADD R39, R12, R16 ;  /* 0x000000100c277221 */ /* 0x000fe20000000000 */
[-C--:B------:R-:W-:Y:S01]  /*1c90*/  FFMA R4, R4, R57.reuse, R59 ;  /* 0x0000003904047223 */ /* 0x080fe2000000003b */
[-C--:B------:R-:W-:Y:S01]  /*1ca0*/  FFMA R8, R8, R57.reuse, R61 ;  /* 0x0000003908087223 */ /* 0x080fe2000000003d */
[----:B------:R-:W-:Y:S01]  /*1cb0*/  FADD R59, R14, R18 ;  /* 0x000000120e3b7221 */ /* 0x000fe20000000000 */
[-C--:B------:R-:W-:Y:S01]  /*1cc0*/  FMUL R12, R39, R56.reuse ;  /* 0x00000038270c7220 */ /* 0x080fe20000400000 */
[----:B------:R-:W-:Y:S01]  /*1cd0*/  FADD R61, R15, R19 ;  /* 0x000000130f3d7221 */ /* 0x000fe20000000000 */
[-C--:B------:R-:W-:Y:S01]  /*1ce0*/  FFMA R10, R10, R57.reuse, R13 ;  /* 0x000000390a0a7223 */ /* 0x080fe2000000000d */
[----:B------:R-:W-:Y:S01]  /*1cf0*/  LDS.128 R16, [UR8+0xc0] ;  /* 0x0000c008ff107984 */ /* 0x000fe20008000c00 */
[----:B------:R-:W-:Y:S01]  /*1d00*/  FFMA R7, R7, R57, R12 ;  /* 0x0000003907077223 */ /* 0x000fe2000000000c */
[----:B------:R-:W-:-:S02]  /*1d10*/  FMUL R61, R61, R56 ;  /* 0x000000383d3d7220 */ /* 0x000fc40000400000 */
[----:B------:R-:W1:Y:S02]  /*1d20*/  LDS.128 R12, [UR8+0x80] ;  /* 0x00008008ff0c7984 */ /* 0x000e640008000c00 */
[-C--:B------:R-:W-:Y:S02]  /*1d30*/  FFMA R6, R6, R57.reuse, R61 ;  /* 0x0000003906067223 */ /* 0x080fe4000000003d */
[----:B------:R-:W2:Y:S01]  /*1d40*/  LDS.64 R38, [UR8+0x48] ;  /* 0x00004808ff267984 */ /* 0x000ea20008000a00 */
[----:B0-----:R-:W-:Y:S01]  /*1d50*/  FADD R20, R20, R24 ;  /* 0x0000001814147221 */ /* 0x001fe20000000000 */
[----:B------:R-:W-:Y:S01]  /*1d60*/  FADD R21, R21, R25 ;  /* 0x0000001915157221 */ /* 0x000fe20000000000 */
[----:B------:R-:W-:Y:S01]  /*1d70*/  FADD R25, R22, R26 ;  /* 0x0000001a16197221 */ /* 0x000fe20000000000 */
[----:B------:R-:W-:Y:S01]  /*1d80*/  FADD R23, R23, R27 ;  /* 0x0000001b17177221 */ /* 0x000fe20000000000 */
[-C--:B------:R-:W-:Y:S01]  /*1d90*/  FMUL R20, R20, R56.reuse ;  /* 0x0000003814147220 */ /* 0x080fe20000400000 */
[-C--:B------:R-:W-:Y:S01]  /*1da0*/  FMUL R24, R59, R56.reuse ;  /* 0x000000383b187220 */ /* 0x080fe20000400000 */
[-C--:B------:R-:W-:Y:S01]  /*1db0*/  FMUL R25, R25, R56.reuse ;  /* 0x0000003819197220 */ /* 0x080fe20000400000 */
[-C--:B------:R-:W-:Y:S01]  /*1dc0*/  FMUL R22, R23, R56.reuse ;  /* 0x0000003817167220 */ /* 0x080fe20000400000 */
[-C--:B------:R-:W-:Y:S01]  /*1dd0*/  FFMA R9, R9, R57.reuse, R20 ;  /* 0x0000003909097223 */ /* 0x080fe20000000014 */
[-C--:B------:R-:W-:Y:S01]  /*1de0*/  FMUL R20, R21, R56.reuse ;  /* 0x0000003815147220 */ /* 0x080fe20000400000 */
[-C--:B------:R-:W-:Y:S01]  /*1df0*/  FFMA R5, R5, R57.reuse, R24 ;  /* 0x0000003905057223 */ /* 0x080fe20000000018 */
[-C--:B------:R-:W-:Y:S01]  /*1e00*/  FFMA R28, R28, R57.reuse, R25 ;  /* 0x000000391c1c7223 */ /* 0x080fe20000000019 */
[-C--:B------:R-:W-:Y:S01]  /*1e10*/  FFMA R29, R29, R57.reuse, R22 ;  /* 0x000000391d1d7223 */ /* 0x080fe20000000016 */
[-C--:B------:R-:W-:Y:S01]  /*1e20*/  FFMA R11, R11, R57.reuse, R20 ;  /* 0x000000390b0b7223 */ /* 0x080fe20000000014 */
[----:B-1----:R-:W-:Y:S01]  /*1e30*/  FADD R13, R13, R17 ;  /* 0x000000110d0d7221 */ /* 0x002fe20000000000 */
[----:B------:R-:W-:Y:S01]  /*1e40*/  FADD R21, R12, R16 ;  /* 0x000000100c157221 */ /* 0x000fe20000000000 */
[----:B------:R-:W-:Y:S01]  /*1e50*/  FADD R17, R14, R18 ;  /* 0x000000120e117221 */ /* 0x000fe20000000000 */
[----:B------:R-:W-:Y:S01]  /*1e60*/  FADD R15, R15, R19 ;  /* 0x000000130f0f7221 */ /* 0x000fe20000000000 */
[----:B--2---:R-:W-:Y:S01]  /*1e70*/  FADD R39, R38, R39 ;  /* 0x0000002726277221 */ /* 0x004fe20000000000 */
[-C--:B------:R-:W-:Y:S01]  /*1e80*/  FMUL R21, R21, R56.reuse ;  /* 0x0000003815157220 */ /* 0x080fe20000400000 */
[-C--:B------:R-:W-:Y:S01]  /*1e90*/  FMUL R12, R13, R56.reuse ;  /* 0x000000380d0c7220 */ /* 0x080fe20000400000 */
[-C--:B------:R-:W-:Y:S01]  /*1ea0*/  FMUL R17, R17, R56.reuse ;  /* 0x0000003811117220 */ /* 0x080fe20000400000 */
[-C--:B------:R-:W-:Y:S01]  /*1eb0*/  FMUL R14, R15, R56.reuse ;  /* 0x000000380f0e7220 */ /* 0x080fe20000400000 */
[----:B------:R-:W-:Y:S01]  /*1ec0*/  FMUL R39, R39, R56 ;  /* 0x0000003827277220 */ /* 0x000fe20000400000 */
[-C--:B------:R-:W-:Y:S01]  /*1ed0*/  FFMA R30, R30, R57.reuse, R21 ;  /* 0x000000391e1e7223 */ /* 0x080fe20000000015 */
[-C--:B------:R-:W-:Y:S01]  /*1ee0*/  FFMA R31, R31, R57.reuse, R12 ;  /* 0x000000391f1f7223 */ /* 0x080fe2000000000c */
[-C--:B------:R-:W-:Y:S01]  /*1ef0*/  FFMA R32, R32, R57.reuse, R17 ;  /* 0x0000003920207223 */ /* 0x080fe20000000011 */
[-C--:B------:R-:W-:Y:S01]  /*1f00*/  FFMA R33, R33, R57.reuse, R14 ;  /* 0x0000003921217223 */ /* 0x080fe2000000000e */
[----:B------:R-:W-:Y:S01]  /*1f10*/  FFMA R34, R34, R57, R39 ;  /* 0x0000003922227223 */ /* 0x000fe20000000027 */
[----:B------:R-:W-:-:S07]  /*1f20*/  MOV R38, R55 ;  /* 0x0000003700267202 */ /* 0x000fce0000000f00 */
.L_x_6:
[----:B------:R-:W-:Y:S05]  /*1f30*/  BSYNC.RECONVERGENT B0 ;  /* 0x0000000000007941 */ /* 0x000fea0003800200 */
.L_x_5:
[----:B------:R-:W-:Y:S01]  /*1f40*/  BAR.SYNC.DEFER_BLOCKING 0x0 ;  /* 0x0000000000007b1d */ /* 0x000fe20000010000 */
[----:B------:R-:W-:Y:S01]  /*1f50*/  UIADD3 UR4, UPT, UPT, UR4, 0x20, URZ ;  /* 0x0000002004047890 */ /* 0x000fe2000fffe0ff */
[----:B------:R-:W-:Y:S02]  /*1f60*/  IADD3 R53, PT, PT, R53, 0x20, RZ ;  /* 0x0000002035357810 */ /* 0x000fe40007ffe0ff */
[----:B------:R-:W-:Y:S01]  /*1f70*/  IADD3 R52, PT, PT, R52, 0x20, RZ ;  /* 0x0000002034347810 */ /* 0x000fe20007ffe0ff */
[----:B------:R-:W-:Y:S01]  /*1f80*/  UISETP.GE.AND UP0, UPT, UR4, UR25, UPT ;  /* 0x000000190400728c */ /* 0x000fe2000bf06270 */
[----:B------:R-:W-:Y:S02]  /*1f90*/  IADD3 R51, PT, PT, R51, 0x20, RZ ;  /* 0x0000002033337810 */ /* 0x000fe40007ffe0ff */
[----:B------:R-:W-:Y:S02]  /*1fa0*/  IADD3 R50, PT, PT, R50, 0x20, RZ ;  /* 0x0000002032327810 */ /* 0x000fe40007ffe0ff */
[----:B------:R-:W-:-:S02]  /*1fb0*/  IADD3 R49, PT, PT, R49, 0x20, RZ ;  /* 0x0000002031317810 */ /* 0x000fc40007ffe0ff */
[----:B------:R-:W-:Y:S02]  /*1fc0*/  IADD3 R48, PT, PT, R48, 0x20, RZ ;  /* 0x0000002030307810 */ /* 0x000fe40007ffe0ff */
[----:B------:R-:W-:Y:S02]  /*1fd0*/  IADD3 R47, PT, PT, R47, 0x20, RZ ;  /* 0x000000202f2f7810 */ /* 0x000fe40007ffe0ff */
[----:B------:R-:W-:Y:S02]  /*1fe0*/  IADD3 R46, PT, PT, R46, 0x20, RZ ;  /* 0x000000202e2e7810 */ /* 0x000fe40007ffe0ff */
        /* <DEDUP_REMOVED lines=8> */
[----:B------:R-:W-:Y:S01]  /*2070*/  IADD3 R35, PT, PT, R35, 0x20, RZ ;  /* 0x0000002023237810 */ /* 0x000fe20007ffe0ff */
[----:B------:R-:W-:Y:S06]  /*2080*/  BRA.U !UP0, `(.L_x_7) ;  /* 0xffffffe508287547 */ /* 0x000fec000b83ffff */
[----:B0-----:R-:W-:-:S07]  /*2090*/  FADD R13, R34, 9.999999682655225389e-21 ;  /* 0x1e3ce508220d7421 */ /* 0x001fce0000000000 */
.L_x_0:
[----:B------:R-:W-:Y:S01]  /*20a0*/  ISETP.NE.AND P0, PT, R3, RZ, PT ;  /* 0x000000ff0300720c */ /* 0x000fe20003f05270 */
[----:B------:R-:W-:-:S12]  /*20b0*/  BSSY.RECONVERGENT B0, `(.L_x_8) ;  /* 0x0000034000007945 */ /* 0x000fd80003800200 */
[----:B------:R-:W-:Y:S05]  /*20c0*/  @P0 BRA `(.L_x_9) ;  /* 0x0000000000c80947 */ /* 0x000fea0003800000 */
[----:B------:R-:W-:Y:S01]  /*20d0*/  IADD3 R12, PT, PT, R13, 0x1800000, RZ ;  /* 0x018000000d0c7810 */ /* 0x000fe20007ffe0ff */
[----:B------:R-:W-:Y:S01]  /*20e0*/  UIADD3 UR4, UPT, UPT, UR6, UR5, URZ ;  /* 0x0000000506047290 */ /* 0x000fe2000fffe0ff */
[----:B------:R-:W-:Y:S02]  /*20f0*/  BSSY.RECONVERGENT B1, `(.L_x_10) ;  /* 0x000000d000017945 */ /* 0x000fe40003800200 */
[----:B------:R-:W-:-:S03]  /*2100*/  LOP3.LUT R12, R12, 0x7f800000, RZ, 0xc0, !PT ;  /* 0x7f8000000c0c7812 */ /* 0x000fc600078ec0ff */
[----:B------:R-:W-:Y:S02]  /*2110*/  MOV R15, UR4 ;  /* 0x00000004000f7c02 */ /* 0x000fe40008000f00 */
[----:B------:R-:W-:Y:S02]  /*2120*/  ISETP.GT.U32.AND P0, PT, R12, 0x1ffffff, PT ;  /* 0x01ffffff0c00780c */ /* 0x000fe40003f04070 */
[----:B------:R-:W-:-:S11]  /*2130*/  SHF.L.U32 R15, R15, 0x4, RZ ;  /* 0x000000040f0f7819 */ /* 0x000fd600000006ff */
[----:B------:R-:W-:Y:S05]  /*2140*/  @P0 BRA `(.L_x_11) ;  /* 0x00000000000c0947 */ /* 0x000fea0003800000 */
[----:B------:R-:W-:-:S07]  /*2150*/  MOV R18, 0x2170 ;  /* 0x0000217000127802 */ /* 0x000fce0000000f00 */
[----:B------:R-:W-:Y:S05]  /*2160*/  CALL.REL.NOINC `($__internal_0_$__cuda_sm20_rcp_rn_f32_slowpath) ;  /* 0x0000006c00447944 */ /* 0x000fea0003c00000 */
[----:B------:R-:W-:Y:S05]  /*2170*/  BRA `(.L_x_12) ;  /* 0x0000000000107947 */ /* 0x000fea0003800000 */
.L_x_11:
[----:B------:R-:W0:Y:S02]  /*2180*/  MUFU.RCP R12, R13 ;  /* 0x0000000d000c7308 */ /* 0x000e240000001000 */
[----:B0-----:R-:W-:-:S04]  /*2190*/  FFMA R14, R12, R13, -1 ;  /* 0xbf8000000c0e7423 */ /* 0x001fc8000000000d */
[----:B------:R-:W-:-:S04]  /*21a0*/  FADD.FTZ R17, -R14, -RZ ;  /* 0x800000ff0e117221 */ /* 0x000fc80000010100 */
[----:B------:R-:W-:-:S07]  /*21b0*/  FFMA R17, R12, R17, R12 ;  /* 0x000000110c117223 */ /* 0x000fce000000000c */
.L_x_12:
[----:B------:R-:W-:Y:S05]  /*21c0*/  BSYNC.RECONVERGENT B1 ;  /* 0x0000000000017941 */ /* 0x000fea0003800200 */
.L_x_10:
[----:B------:R-:W0:Y:S01]  /*21d0*/  LDC.64 R12, c[0x0][0x398] ;  /* 0x0000e600ff0c7b82 */ /* 0x000e220000000a00 */
[-C--:B------:R-:W-:Y:S01]  /*21e0*/  FMUL R19, R2, R17.reuse ;  /* 0x0000001102137220 */ /* 0x080fe20000400000 */
[-C--:B------:R-:W-:Y:S01]  /*21f0*/  FMUL R21, R4, R17.reuse ;  /* 0x0000001104157220 */ /* 0x080fe20000400000 */
[-C--:B------:R-:W-:Y:S01]  /*2200*/  FMUL R23, R8, R17.reuse ;  /* 0x0000001108177220 */ /* 0x080fe20000400000 */
[-C--:B------:R-:W-:Y:S01]  /*2210*/  FMUL R25, R7, R17.reuse ;  /* 0x0000001107197220 */ /* 0x080fe20000400000 */
[-C--:B------:R-:W-:Y:S01]  /*2220*/  FMUL R27, R10, R17.reuse ;  /* 0x000000110a1b7220 */ /* 0x080fe20000400000 */
[-C--:B------:R-:W-:Y:S01]  /*2230*/  FMUL R35, R5, R17.reuse ;  /* 0x0000001105237220 */ /* 0x080fe20000400000 */
[-C--:B------:R-:W-:Y:S01]  /*2240*/  FMUL R37, R6, R17.reuse ;  /* 0x0000001106257220 */ /* 0x080fe20000400000 */
[-C--:B------:R-:W-:Y:S01]  /*2250*/  FMUL R39, R11, R17.reuse ;  /* 0x000000110b277220 */ /* 0x080fe20000400000 */
[----:B------:R-:W-:Y:S01]  /*2260*/  FMUL R41, R28, R17 ;  /* 0x000000111c297220 */ /* 0x000fe20000400000 */
[----:B0-----:R-:W-:-:S04]  /*2270*/  IMAD.WIDE.U32 R12, R15, 0x4, R12 ;  /* 0x000000040f0c7825 */ /* 0x001fc800078e000c */
[-C--:B------:R-:W-:Y:S01]  /*2280*/  FMUL R15, R0, R17.reuse ;  /* 0x00000011000f7220 */ /* 0x080fe20000400000 */
[----:B------:R0:W-:Y:S04]  /*2290*/  STG.E desc[UR10][R12.64], R19 ;  /* 0x000000130c007986 */ /* 0x0001e8000c10190a */
[----:B------:R1:W-:Y:S04]  /*22a0*/  STG.E desc[UR10][R12.64+0x4], R15 ;  /* 0x0000040f0c007986 */ /* 0x0003e8000c10190a */
[----:B------:R2:W-:Y:S04]  /*22b0*/  STG.E desc[UR10][R12.64+0x8], R21 ;  /* 0x000008150c007986 */ /* 0x0005e8000c10190a */
[----:B------:R3:W-:Y:S01]  /*22c0*/  STG.E desc[UR10][R12.64+0xc], R23 ;  /* 0x00000c170c007986 */ /* 0x0007e2000c10190a */
[----:B0-----:R-:W-:-:S03]  /*22d0*/  FMUL R19, R9, R17 ;  /* 0x0000001109137220 */ /* 0x001fc60000400000 */
[----:B------:R0:W-:Y:S01]  /*22e0*/  STG.E desc[UR10][R12.64+0x10], R25 ;  /* 0x000010190c007986 */ /* 0x0001e2000c10190a */
[-C--:B-1----:R-:W-:Y:S01]  /*22f0*/  FMUL R15, R29, R17.reuse ;  /* 0x000000111d0f7220 */ /* 0x082fe20000400000 */
[-C--:B--2---:R-:W-:Y:S02]  /*2300*/  FMUL R21, R30, R17.reuse ;  /* 0x000000111e157220 */ /* 0x084fe40000400000 */
[----:B------:R1:W-:Y:S01]  /*2310*/  STG.E desc[UR10][R12.64+0x14], R27 ;  /* 0x0000141b0c007986 */ /* 0x0003e2000c10190a */
[----:B---3--:R-:W-:-:S03]  /*2320*/  FMUL R23, R31, R17 ;  /* 0x000000111f177220 */ /* 0x008fc60000400000 */
[----:B------:R1:W-:Y:S01]  /*2330*/  STG.E desc[UR10][R12.64+0x18], R35 ;  /* 0x000018230c007986 */ /* 0x0003e2000c10190a */
[-C--:B0-----:R-:W-:Y:S01]  /*2340*/  FMUL R25, R32, R17.reuse ;  /* 0x0000001120197220 */ /* 0x081fe20000400000 */
[----:B------:R-:W-:Y:S02]  /*2350*/  FMUL R17, R33, R17 ;  /* 0x0000001121117220 */ /* 0x000fe40000400000 */
[----:B------:R1:W-:Y:S04]  /*2360*/  STG.E desc[UR10][R12.64+0x1c], R37 ;  /* 0x00001c250c007986 */ /* 0x0003e8000c10190a */
[----:B------:R1:W-:Y:S04]  /*2370*/  STG.E desc[UR10][R12.64+0x20], R19 ;  /* 0x000020130c007986 */ /* 0x0003e8000c10190a */
[----:B------:R1:W-:Y:S04]  /*2380*/  STG.E desc[UR10][R12.64+0x24], R39 ;  /* 0x000024270c007986 */ /* 0x0003e8000c10190a */
[----:B------:R1:W-:Y:S04]  /*2390*/  STG.E desc[UR10][R12.64+0x28], R41 ;  /* 0x000028290c007986 */ /* 0x0003e8000c10190a */
[----:B------:R1:W-:Y:S04]  /*23a0*/  STG.E desc[UR10][R12.64+0x2c], R15 ;  /* 0x00002c0f0c007986 */ /* 0x0003e8000c10190a */
[----:B------:R1:W-:Y:S04]  /*23b0*/  STG.E desc[UR10][R12.64+0x30], R21 ;  /* 0x000030150c007986 */ /* 0x0003e8000c10190a */
[----:B------:R1:W-:Y:S04]  /*23c0*/  STG.E desc[UR10][R12.64+0x34], R23 ;  /* 0x000034170c007986 */ /* 0x0003e8000c10190a */
[----:B------:R1:W-:Y:S04]  /*23d0*/  STG.E desc[UR10][R12.64+0x38], R25 ;  /* 0x000038190c007986 */ /* 0x0003e8000c10190a */
[----:B------:R1:W-:Y:S02]  /*23e0*/  STG.E desc[UR10][R12.64+0x3c], R17 ;  /* 0x00003c110c007986 */ /* 0x0003e4000c10190a */
.L_x_9:
[----:B------:R-:W-:Y:S05]  /*23f0*/  BSYNC.RECONVERGENT B0 ;  /* 0x0000000000007941 */ /* 0x000fea0003800200 */
.L_x_8:
[----:B------:R-:W-:Y:S01]  /*2400*/  BAR.SYNC.DEFER_BLOCKING 0x0 ;  /* 0x0000000000007b1d */ /* 0x000fe20000010000 */
[----:B------:R-:W-:-:S06]  /*2410*/  UISETP.NE.AND UP0, UPT, UR7, 0x1, UPT ;  /* 0x000000010700788c */ /* 0x000fcc000bf05270 */
[----:B------:R-:W-:-:S13]  /*2420*/  PLOP3.LUT P0, PT, PT, PT, UP0, 0x80, 0x8 ;  /* 0x000000000008781c */ /* 0x000fda0003f0f008 */
[----:B------:R-:W-:Y:S05]  /*2430*/  @!P0 EXIT ;  /* 0x000000000000894d */ /* 0x000fea0003800000 */
[----:B------:R-:W-:Y:S01]  /*2440*/  ISETP.GT.U32.AND P0, PT, R3, 0xf, PT ;  /* 0x0000000f0300780c */ /* 0x000fe20003f04070 */
[----:B-1----:R-:W0:-:S12]  /*2450*/  LDC R17, c[0x0][0x3a0] ;  /* 0x0000e800ff117b82 */ /* 0x002e180000000800 */
[----:B------:R-:W1:Y:S01]  /*2460*/  @!P0 LDC.64 R12, c[0x0][0x380] ;  /* 0x0000e000ff0c8b82 */ /* 0x000e620000000a00 */
[----:B------:R-:W-:-:S05]  /*2470*/  VOTEU.ALL UP0, P0 ;  /* 0x0000000000ff7886 */ /* 0x000fca0000000000 */
[----:B------:R-:W-:-:S06]  /*2480*/  @!UP0 UIADD3 UR4, UPT, UPT, UR5, 0x1, UR6 ;  /* 0x0000000105048890 */ /* 0x000fcc000fffe006 */
[----:B------:R-:W-:-:S04]  /*2490*/  MOV R14, UR4 ;  /* 0x00000004000e7c02 */ /* 0x000fc80008000f00 */
[----:B------:R-:W-:-:S05]  /*24a0*/  @!P0 LEA R15, R14, R3, 0x4 ;  /* 0x000000030e0f8211 */ /* 0x000fca00078e20ff */
[----:B-1----:R-:W-:-:S06]  /*24b0*/  @!P0 IMAD.WIDE.U32 R12, R15, 0x2, R12 ;  /* 0x000000020f0c8825 */ /* 0x002fcc00078e000c */
[----:B------:R1:W2:Y:S01]  /*24c0*/  @!P0 LDG.E.U16.CONSTANT R12, desc[UR10][R12.64] ;  /* 0x0000000a0c0c8981 */ /* 0x0002a2000c1e9500 */
[----:B------:R-:W-:Y:S02]  /*24d0*/  @!P0 MOV R14, 0x400 ;  /* 0x00000400000e8802 */ /* 0x000fe40000000f00 */
[----:B------:R-:W-:Y:S01]  /*24e0*/  ISETP.NE.AND P2, PT, R3, RZ, PT ;  /* 0x000000ff0300720c */ /* 0x000fe20003f45270 */
[----:B------:R-:W3:Y:S01]  /*24f0*/  @!P0 S2R R15, SR_CgaCtaId ;  /* 0x00000000000f8919 */ /* 0x000ee20000008800 */
[----:B-1----:R-:W-:-:S11]  /*2500*/  HFMA2 R13, -RZ, RZ, 0.0060882568359375, -1288 ;  /* 0x1e3ce508ff0d7431 */ /* 0x002fd600000001ff */
[----:B------:R-:W-:Y:S02]  /*2510*/  @!P2 CS2R R32, SRZ ;  /* 0x000000000020a805 */ /* 0x000fe4000001ff00 */
[----:B------:R-:W-:Y:S02]  /*2520*/  @!P2 CS2R R30, SRZ ;  /* 0x00000000001ea805 */ /* 0x000fe4000001ff00 */
[----:B------:R-:W-:Y:S02]  /*2530*/  @!P2 CS2R R28, SRZ ;  /* 0x00000000001ca805 */ /* 0x000fe4000001ff00 */
[----:B------:R-:W-:Y:S02]  /*2540*/  @!P2 CS2R R10, SRZ ;  /* 0x00000000000aa805 */ /* 0x000fe4000001ff00 */
[----:B------:R-:W-:Y:S02]  /*2550*/  @!P2 CS2R R8, SRZ ;  /* 0x000000000008a805 */ /* 0x000fe4000001ff00 */
[----:B------:R-:W-:-:S02]  /*2560*/  @!P2 CS2R R6, SRZ ;  /* 0x000000000006a805 */ /* 0x000fc4000001ff00 */
[----:B------:R-:W-:Y:S02]  /*2570*/  @!P2 CS2R R4, SRZ ;  /* 0x000000000004a805 */ /* 0x000fe4000001ff00 */
[----:B------:R-:W-:Y:S02]  /*2580*/  @!P2 MOV R0, RZ ;  /* 0x000000ff0000a202 */ /* 0x000fe40000000f00 */
[----:B------:R-:W-:Y:S02]  /*2590*/  @!P2 MOV R2, RZ ;  /* 0x000000ff0002a202 */ /* 0x000fe40000000f00 */
[----:B---3--:R-:W-:-:S04]  /*25a0*/  @!P0 LEA R14, R15, R14, 0x18 ;  /* 0x0000000e0f0e8211 */ /* 0x008fc800078ec0ff */
[----:B------:R-:W-:Y:S01]  /*25b0*/  @!P0 LEA R15, R3, R14, 0x2 ;  /* 0x0000000e030f8211 */ /* 0x000fe200078e10ff */
[----:B--2---:R-:W-:-:S05]  /*25c0*/  @!P0 HADD2.F32 R14, -RZ, R12.H0_H0 ;  /* 0x2000000cff0e8230 */ /* 0x004fca0000004100 */
[----:B------:R1:W-:Y:S01]  /*25d0*/  @!P0 STS [R15], R14 ;  /* 0x0000000e0f008388 */ /* 0x0003e20000000800 */
[----:B------:R-:W-:Y:S01]  /*25e0*/  BAR.SYNC.DEFER_BLOCKING 0x0 ;  /* 0x0000000000007b1d */ /* 0x000fe20000010000 */
[----:B0-----:R-:W-:-:S13]  /*25f0*/  ISETP.GE.AND P0, PT, R17, 0x1, PT ;  /* 0x000000011100780c */ /* 0x001fda0003f06270 */
[----:B-1----:R-:W-:Y:S05]  /*2600*/  @!P0 BRA `(.L_x_13) ;  /* 0x0000001c00848947 */ /* 0x002fea0003800000 */
[----:B------:R-:W0:Y:S01]  /*2610*/  S2UR UR4, SR_CTAID.X ;  /* 0x00000000000479c3 */ /* 0x000e220000002500 */
[----:B------:R-:W-:Y:S01]  /*2620*/  SHF.R.U32.HI R12, RZ, 0x1, R3 ;  /* 0x00000001ff0c7819 */ /* 0x000fe20000011603 */
[----:B------:R-:W1:Y:S01]  /*2630*/  LDCU UR24, c[0x0][0x3a0] ;  /* 0x00007400ff1877ac */ /* 0x000e620008000800 */
[----:B------:R-:W-:Y:S02]  /*2640*/  LOP3.LUT R34, R3, 0x1f, RZ, 0xc0, !PT ;  /* 0x0000001f03227812 */ /* 0x000fe400078ec0ff */
[----:B------:R-:W-:Y:S01]  /*2650*/  LOP3.LUT R13, R12, 0x1f0, RZ, 0xc0, !PT ;  /* 0x000001f00c0d7812 */ /* 0x000fe200078ec0ff */
[----:B------:R-:W2:Y:S01]  /*2660*/  LDCU UR25, c[0x0][0x3a8] ;  /* 0x00007500ff1977ac */ /* 0x000ea20008000800 */
[----:B------:R-:W-:Y:S02]  /*2670*/  MOV R38, 0xff800000 ;  /* 0xff80000000267802 */ /* 0x000fe40000000f00 */
[----:B------:R-:W-:Y:S02]  /*2680*/  IADD3 R54, PT, PT, R34, R13, RZ ;  /* 0x0000000d22367210 */ /* 0x000fe40007ffe0ff */
[----:B------:R-:W-:Y:S01]  /*2690*/  MOV R35, RZ ;  /* 0x000000ff00237202 */ /* 0x000fe20000000f00 */
[----:B0-----:R-:W-:-:S04]  /*26a0*/  USHF.L.U32 UR4, UR4, 0x4, URZ ;  /* 0x0000000404047899 */ /* 0x001fc800080006ff */
[----:B------:R-:W-:Y:S02]  /*26b0*/  UIADD3 UR8, UPT, UPT, UR4, 0x2, URZ ;  /* 0x0000000204087890 */ /* 0x000fe4000fffe0ff */
[----:B------:R-:W-:Y:S02]  /*26c0*/  UIADD3 UR9, UPT, UPT, UR4, 0x3, URZ ;  /* 0x0000000304097890 */ /* 0x000fe4000fffe0ff */
[C---:B------:R-:W-:Y:S01]  /*26d0*/  IMAD R53, R17.reuse, UR4, R17 ;  /* 0x0000000411357c24 */ /* 0x040fe2000f8e0211 */
[----:B------:R-:W-:Y:S02]  /*26e0*/  UIADD3 UR12, UPT, UPT, UR4, 0x4, URZ ;  /* 0x00000004040c7890 */ /* 0x000fe4000fffe0ff */
[C-C-:B------:R-:W-:Y:S01]  /*26f0*/  IMAD R36, R17.reuse, UR4, R54.reuse ;  /* 0x0000000411247c24 */ /* 0x140fe2000f8e0236 */
[----:B------:R-:W-:Y:S01]  /*2700*/  UIADD3 UR13, UPT, UPT, UR4, 0x5, URZ ;  /* 0x00000005040d7890 */ /* 0x000fe2000fffe0ff */
[C-C-:B------:R-:W-:Y:S01]  /*2710*/  IMAD R52, R17.reuse, UR8, R54.reuse ;  /* 0x0000000811347c24 */ /* 0x140fe2000f8e0236 */
        /* <DEDUP_REMOVED lines=19> */
[----:B------:R-:W-:-:S02]  /*2850*/  IMAD R43, R17, UR19, R54 ;  /* 0x00000013112b7c24 */ /* 0x000fc4000f8e0236 */
[C-C-:B------:R-:W-:Y:S01]  /*2860*/  IMAD R42, R17.reuse, UR20, R54.reuse ;  /* 0x00000014112a7c24 */ /* 0x140fe2000f8e0236 */
[----:B------:R-:W-:Y:S01]  /*2870*/  UMOV UR4, URZ ;  /* 0x000000ff00047c82 */ /* 0x000fe20008000000 */
[C-C-:B------:R-:W-:Y:S02]  /*2880*/  IMAD R41, R17.reuse, UR21, R54.reuse ;  /* 0x0000001511297c24 */ /* 0x140fe4000f8e0236 */
[C-C-:B------:R-:W-:Y:S02]  /*2890*/  IMAD R40, R17.reuse, UR22, R54.reuse ;  /* 0x0000001611287c24 */ /* 0x140fe4000f8e0236 */
[----:B-12---:R-:W-:-:S07]  /*28a0*/  IMAD R37, R17, UR23, R54 ;  /* 0x0000001711257c24 */ /* 0x006fce000f8e0236 */
.L_x_20:
        /* <DEDUP_REMOVED lines=13> */
[----:B------:R-:W1:Y:S03]  /*2980*/  S2UR UR9, SR_CgaCtaId ;  /* 0x00000000000979c3 */ /* 0x000e660000008800 */
[----:B------:R-:W-:-:S02]  /*2990*/  IMAD.WIDE.U32 R60, R50, 0x2, R12 ;  /* 0x00000002323c7825 */ /* 0x000fc400078e000c */
[----:B------:R-:W5:Y:S04]  /*29a0*/  LDG.E.U16.CONSTANT R21, desc[UR10][R20.64] ;  /* 0x0000000a14157981 */ /* 0x000f68000c1e9500 */
[----:B------:R-:W5:Y:S01]  /*29b0*/  LDG.E.U16.CONSTANT R22, desc[UR10][R60.64] ;  /* 0x0000000a3c167981 */ /* 0x000f62000c1e9500 */
[----:B------:R-:W-:Y:S01]  /*29c0*/  IMAD.WIDE.U32 R58, R49, 0x2, R12 ;  /* 0x00000002313a7825 */ /* 0x000fe200078e000c */
[----:B------:R-:W-:-:S04]  /*29d0*/  UMOV UR8, 0x400 ;  /* 0x0000040000087882 */ /* 0x000fc80000000000 */
[----:B------:R1:W5:Y:S01]  /*29e0*/  LDG.E.U16.CONSTANT R20, desc[UR10][R58.64] ;  /* 0x0000000a3a147981 */ /* 0x000362000c1e9500 */
[----:B------:R-:W-:-:S04]  /*29f0*/  IMAD.WIDE.U32 R26, R48, 0x2, R12 ;  /* 0x00000002301a7825 */ /* 0x000fc800078e000c */
[--C-:B0-----:R-:W-:Y:S02]  /*2a00*/  IMAD.WIDE.U32 R24, R47, 0x2, R12.reuse ;  /* 0x000000022f187825 */ /* 0x101fe400078e000c */
[----:B------:R-:W5:Y:S02]  /*2a10*/  LDG.E.U16.CONSTANT R27, desc[UR10][R26.64] ;  /* 0x0000000a1a1b7981 */ /* 0x000f64000c1e9500 */
[--C-:B------:R-:W-:Y:S01]  /*2a20*/  IMAD.WIDE.U32 R56, R46, 0x2, R12.reuse ;  /* 0x000000022e387825 */ /* 0x100fe200078e000c */
[----:B-1----:R-:W-:Y:S01]  /*2a30*/  ULEA UR8, UR9, UR8, 0x18 ;  /* 0x0000000809087291 */ /* 0x002fe2000f8ec0ff */
[----:B------:R-:W5:Y:S02]  /*2a40*/  LDG.E.U16.CONSTANT R24, desc[UR10][R24.64] ;  /* 0x0000000a18187981 */ /* 0x000f64000c1e9500 */
[--C-:B------:R-:W-:Y:S02]  /*2a50*/  IMAD.WIDE.U32 R58, R45, 0x2, R12.reuse ;  /* 0x000000022d3a7825 */ /* 0x100fe400078e000c */
        /* <DEDUP_REMOVED lines=22> */
[----:B-----5:R-:W-:Y:S02]  /*2bc0*/  HADD2.F32 R21, -RZ, R21.H0_H0 ;  /* 0x20000015ff157230 */ /* 0x020fe40000004100 */
        /* <DEDUP_REMOVED lines=8> */
[----:B------:R-:W-:-:S03]  /*2c50*/  HADD2.F32 R24, -RZ, R24.H0_H0 ;  /* 0x20000018ff187230 */ /* 0x000fc60000004100 */
        /* <DEDUP_REMOVED lines=19> */
.L_x_15:
[----:B------:R-:W-:Y:S05]  /*2d90*/  BSYNC.RECONVERGENT B0 ;  /* 0x0000000000007941 */ /* 0x000fea0003800200 */
.L_x_14:
        /* <DEDUP_REMOVED lines=24> */
[----:B------:R-:W-:Y:S01]  /*2f20*/  @!P4 STS [R60+UR8+0x40], R15 ;  /* 0x0000400f3c00c988 */ /* 0x000fe20008000808 */
[----:B------:R-:W-:Y:S06]  /*2f30*/  BAR.SYNC.DEFER_BLOCKING 0x0 ;  /* 0x0000000000007b1d */ /* 0x000fec0000010000 */
        /* <DEDUP_REMOVED lines=93> */
.L_x_17:
[----:B------:R-:W-:Y:S05]  /*3510*/  BSYNC.RECONVERGENT B0 ;  /* 0x0000000000007941 */ /* 0x000fea0003800200 */
.L_x_16:
        /* <DEDUP_REMOVED lines=217> */
.L_x_19:
[----:B------:R-:W-:Y:S05]  /*42b0*/  BSYNC.RECONVERGENT B0 ;  /* 0x0000000000007941 */ /* 0x000fea0003800200 */
.L_x_18:
        /* <DEDUP_REMOVED lines=22> */
.L_x_13:
[----:B------:R-:W-:Y:S04]  /*4420*/  BSSY.RECONVERGENT B0, `(.L_x_21) ;  /* 0x0000034000007945 */ /* 0x000fe80003800200 */
[----:B------:R-:W-:Y:S05]  /*4430*/  @P2 BRA `(.L_x_22) ;  /* 0x0000000000c82947 */ /* 0x000fea0003800000 */
[----:B------:R-:W-:Y:S01]  /*4440*/  IADD3 R12, PT, PT, R13, 0x1800000, RZ ;  /* 0x018000000d0c7810 */ /* 0x000fe20007ffe0ff */
[----:B------:R-:W-:Y:S01]  /*4450*/  UIADD3 UR4, UPT, UPT, UR6, UR5, URZ ;  /* 0x0000000506047290 */ /* 0x000fe2000fffe0ff */
[----:B------:R-:W-:Y:S02]  /*4460*/  BSSY.RECONVERGENT B1, `(.L_x_23) ;  /* 0x000000d000017945 */ /* 0x000fe40003800200 */
[----:B------:R-:W-:-:S03]  /*4470*/  LOP3.LUT R12, R12, 0x7f800000, RZ, 0xc0, !PT ;  /* 0x7f8000000c0c7812 */ /* 0x000fc600078ec0ff */
[----:B------:R-:W-:Y:S02]  /*4480*/  MOV R15, UR4 ;  /* 0x00000004000f7c02 */ /* 0x000fe40008000f00 */
[----:B------:R-:W-:Y:S02]  /*4490*/  ISETP.GT.U32.AND P0, PT, R12, 0x1ffffff, PT ;  /* 0x01ffffff0c00780c */ /* 0x000fe40003f04070 */
[----:B------:R-:W-:-:S11]  /*44a0*/  LEA R15, R15, 0x10, 0x4 ;  /* 0x000000100f0f7811 */ /* 0x000fd600078e20ff */
[----:B------:R-:W-:Y:S05]  /*44b0*/  @P0 BRA `(.L_x_24) ;  /* 0x00000000000c0947 */ /* 0x000fea0003800000 */
[----:B------:R-:W-:-:S07]  /*44c0*/  MOV R18, 0x44e0 ;  /* 0x000044e000127802 */ /* 0x000fce0000000f00 */
[----:B------:R-:W-:Y:S05]  /*44d0*/  CALL.REL.NOINC `($__internal_0_$__cuda_sm20_rcp_rn_f32_slowpath) ;  /* 0x0000004800687944 */ /* 0x000fea0003c00000 */
[----:B------:R-:W-:Y:S05]  /*44e0*/  BRA `(.L_x_25) ;  /* 0x0000000000107947 */ /* 0x000fea0003800000 */
.L_x_24:
[----:B------:R-:W0:Y:S02]  /*44f0*/  MUFU.RCP R12, R13 ;  /* 0x0000000d000c7308 */ /* 0x000e240000001000 */
[----:B0-----:R-:W-:-:S04]  /*4500*/  FFMA R14, R12, R13, -1 ;  /* 0xbf8000000c0e7423 */ /* 0x001fc8000000000d */
[----:B------:R-:W-:-:S04]  /*4510*/  FADD.FTZ R17, -R14, -RZ ;  /* 0x800000ff0e117221 */ /* 0x000fc80000010100 */
[----:B------:R-:W-:-:S07]  /*4520*/  FFMA R17, R12, R17, R12 ;  /* 0x000000110c117223 */ /* 0x000fce000000000c */
.L_x_25:
[----:B------:R-:W-:Y:S05]  /*4530*/  BSYNC.RECONVERGENT B1 ;  /* 0x0000000000017941 */ /* 0x000fea0003800200 */
.L_x_23:
        /* <DEDUP_REMOVED lines=34> */
.L_x_22:
[----:B------:R-:W-:Y:S05]  /*4760*/  BSYNC.RECONVERGENT B0 ;  /* 0x0000000000007941 */ /* 0x000fea0003800200 */
.L_x_21:
        /* <DEDUP_REMOVED lines=75> */
.L_x_33:
        /* <DEDUP_REMOVED lines=78> */
.L_x_28:
[----:B------:R-:W-:Y:S05]  /*5100*/  BSYNC.RECONVERGENT B0 ;  /* 0x0000000000007941 */ /* 0x000fea0003800200 */
.L_x_27:
        /* <DEDUP_REMOVED lines=119> */
.L_x_30:
[----:B------:R-:W-:Y:S05]  /*5880*/  BSYNC.RECONVERGENT B0 ;  /* 0x0000000000007941 */ /* 0x000fea0003800200 */
.L_x_29:
        /* <DEDUP_REMOVED lines=217> */
.L_x_32:
[----:B------:R-:W-:Y:S05]  /*6620*/  BSYNC.RECONVERGENT B0 ;  /* 0x0000000000007941 */ /* 0x000fea0003800200 */
.L_x_31:
        /* <DEDUP_REMOVED lines=22> */
.L_x_26:
        /* <DEDUP_REMOVED lines=13> */
.L_x_37:
[----:B------:R-:W0:Y:S02]  /*6860*/  MUFU.RCP R12, R13 ;  /* 0x0000000d000c7308 */ /* 0x000e240000001000 */
[----:B0-----:R-:W-:-:S04]  /*6870*/  FFMA R14, R12, R13, -1 ;  /* 0xbf8000000c0e7423 */ /* 0x001fc8000000000d */
[----:B------:R-:W-:-:S04]  /*6880*/  FADD.FTZ R17, -R14, -RZ ;  /* 0x800000ff0e117221 */ /* 0x000fc80000010100 */
[----:B------:R-:W-:-:S07]  /*6890*/  FFMA R17, R12, R17, R12 ;  /* 0x000000110c117223 */ /* 0x000fce000000000c */
.L_x_38:
[----:B------:R-:W-:Y:S05]  /*68a0*/  BSYNC.RECONVERGENT B1 ;  /* 0x0000000000017941 */ /* 0x000fea0003800200 */
.L_x_36:
        /* <DEDUP_REMOVED lines=34> */
.L_x_35:
[----:B------:R-:W-:Y:S05]  /*6ad0*/  BSYNC.RECONVERGENT B0 ;  /* 0x0000000000007941 */ /* 0x000fea0003800200 */
.L_x_34:
        /* <DEDUP_REMOVED lines=75> */
.L_x_46:
        /* <DEDUP_REMOVED lines=78> */
.L_x_41:
[----:B------:R-:W-:Y:S05]  /*7470*/  BSYNC.RECONVERGENT B0 ;  /* 0x0000000000007941 */ /* 0x000fea0003800200 */
.L_x_40:
        /* <DEDUP_REMOVED lines=119> */
.L_x_43:
[----:B------:R-:W-:Y:S05]  /*7bf0*/  BSYNC.RECONVERGENT B0 ;  /* 0x0000000000007941 */ /* 0x000fea0003800200 */
.L_x_42:
        /* <DEDUP_REMOVED lines=217> */
.L_x_45:
[----:B------:R-:W-:Y:S05]  /*8990*/  BSYNC.RECONVERGENT B0 ;  /* 0x0000000000007941 */ /* 0x000fea0003800200 */
.L_x_44:
        /* <DEDUP_REMOVED lines=22> */
.L_x_39:
[----:B------:R-:W-:Y:S04]  /*8b00*/  BSSY.RECONVERGENT B0, `(.L_x_47) ;  /* 0x0000035000007945 */ /* 0x000fe80003800200 */
[----:B------:R-:W-:Y:S05]  /*8b10*/  @P2 BRA `(.L_x_48) ;  /* 0x0000000000cc2947 */ /* 0x000fea0003800000 */
[----:B------:R-:W0:Y:S01]  /*8b20*/  S2R R12, SR_CTAID.Y ;  /* 0x00000000000c7919 */ /* 0x000e220000002600 */
[----:B------:R-:W-:Y:S01]  /*8b30*/  IADD3 R3, PT, PT, R13, 0x1800000, RZ ;  /* 0x018000000d037810 */ /* 0x000fe20007ffe0ff */
[----:B------:R-:W-:Y:S03]  /*8b40*/  BSSY.RECONVERGENT B1, `(.L_x_49) ;  /* 0x000000e000017945 */ /* 0x000fe60003800200 */
[----:B------:R-:W-:-:S04]  /*8b50*/  LOP3.LUT R3, R3, 0x7f800000, RZ, 0xc0, !PT ;  /* 0x7f80000003037812 */ /* 0x000fc800078ec0ff */
[----:B------:R-:W-:Y:S02]  /*8b60*/  ISETP.GT.U32.AND P0, PT, R3, 0x1ffffff, PT ;  /* 0x01ffffff0300780c */ /* 0x000fe40003f04070 */
[----:B0-----:R-:W-:-:S04]  /*8b70*/  LEA R3, R12, UR5, 0x2 ;  /* 0x000000050c037c11 */ /* 0x001fc8000f8e10ff */
[----:B------:R-:W-:-:S07]  /*8b80*/  LEA R3, R3, 0x30, 0x4 ;  /* 0x0000003003037811 */ /* 0x000fce00078e20ff */
[----:B------:R-:W-:Y:S05]  /*8b90*/  @P0 BRA `(.L_x_50) ;  /* 0x0000000000100947 */ /* 0x000fea0003800000 */
[----:B------:R-:W-:-:S07]  /*8ba0*/  MOV R18, 0x8bc0 ;  /* 0x00008bc000127802 */ /* 0x000fce0000000f00 */
[----:B------:R-:W-:Y:S05]  /*8bb0*/  CALL.REL.NOINC `($__internal_0_$__cuda_sm20_rcp_rn_f32_slowpath) ;  /* 0x0000000000b07944 */ /* 0x000fea0003c00000 */
[----:B------:R-:W-:Y:S01]  /*8bc0*/  MOV R15, R17 ;  /* 0x00000011000f7202 */ /* 0x000fe20000000f00 */
[----:B------:R-:W-:Y:S06]  /*8bd0*/  BRA `(.L_x_51) ;  /* 0x0000000000107947 */ /* 0x000fec0003800000 */
.L_x_50:
[----:B------:R-:W0:Y:S02]  /*8be0*/  MUFU.RCP R12, R13 ;  /* 0x0000000d000c7308 */ /* 0x000e240000001000 */
[----:B0-----:R-:W-:-:S04]  /*8bf0*/  FFMA R14, R12, R13, -1 ;  /* 0xbf8000000c0e7423 */ /* 0x001fc8000000000d */
[----:B------:R-:W-:-:S04]  /*8c00*/  FADD.FTZ R15, -R14, -RZ ;  /* 0x800000ff0e0f7221 */ /* 0x000fc80000010100 */
[----:B------:R-:W-:-:S07]  /*8c10*/  FFMA R15, R12, R15, R12 ;  /* 0x0000000f0c0f7223 */ /* 0x000fce000000000c */
.L_x_51:
[----:B------:R-:W-:Y:S05]  /*8c20*/  BSYNC.RECONVERGENT B1 ;  /* 0x0000000000017941 */ /* 0x000fea0003800200 */
.L_x_49:
[----:B------:R-:W0:Y:S01]  /*8c30*/  LDC.64 R12, c[0x0][0x398] ;  /* 0x0000e600ff0c7b82 */ /* 0x000e220000000a00 */
[C---:B------:R-:W-:Y:S01]  /*8c40*/  FMUL R17, R15.reuse, R2 ;  /* 0x000000020f117220 */ /* 0x040fe20000400000 */
        /* <DEDUP_REMOVED lines=12> */
[----:B------:R-:W-:Y:S01]  /*8d10*/  FMUL R37, R15, R32 ;  /* 0x000000200f257220 */ /* 0x000fe20000400000 */
[----:B0-----:R-:W-:-:S04]  /*8d20*/  IMAD.WIDE.U32 R2, R3, 0x4, R12 ;  /* 0x0000000403027825 */ /* 0x001fc800078e000c */
[C---:B------:R-:W-:Y:S01]  /*8d30*/  FMUL R13, R15.reuse, R4 ;  /* 0x000000040f0d7220 */ /* 0x040fe20000400000 */
[----:B------:R-:W-:Y:S01]  /*8d40*/  FMUL R15, R15, R33 ;  /* 0x000000210f0f7220 */ /* 0x000fe20000400000 */
        /* <DEDUP_REMOVED lines=16> */
.L_x_48:
[----:B------:R-:W-:Y:S05]  /*8e50*/  BSYNC.RECONVERGENT B0 ;  /* 0x0000000000007941 */ /* 0x000fea0003800200 */
.L_x_47:
[----:B------:R-:W-:Y:S06]  /*8e60*/  BAR.SYNC.DEFER_BLOCKING 0x0 ;  /* 0x0000000000007b1d */ /* 0x000fec0000010000 */
[----:B------:R-:W-:Y:S05]  /*8e70*/  EXIT ;  /* 0x000000000000794d */ /* 0x000fea0003800000 */
        .weak           $__internal_0_$__cuda_sm20_rcp_rn_f32_slowpath
        .type           $__internal_0_$__cuda_sm20_rcp_rn_f32_slowpath,@function
        .size           $__internal_0_$__cuda_sm20_rcp_rn_f32_slowpath,(.L_x_57 - $__internal_0_$__cuda_sm20_rcp_rn_f32_slowpath)
$__internal_0_$__cuda_sm20_rcp_rn_f32_slowpath:
[----:B------:R-:W-:Y:S01]  /*8e80*/  SHF.L.U32 R12, R13, 0x1, RZ ;  /* 0x000000010d0c7819 */ /* 0x000fe200000006ff */
[----:B------:R-:W-:Y:S03]  /*8e90*/  BSSY.RECONVERGENT B2, `(.L_x_52) ;  /* 0x0000030000027945 */ /* 0x000fe60003800200 */
[----:B------:R-:W-:-:S04]  /*8ea0*/  SHF.R.U32.HI R20, RZ, 0x18, R12 ;  /* 0x00000018ff147819 */ /* 0x000fc8000001160c */
[----:B------:R-:W-:-:S13]  /*8eb0*/  ISETP.NE.U32.AND P0, PT, R20, RZ, PT ;  /* 0x000000ff1400720c */ /* 0x000fda0003f05070 */
[----:B------:R-:W-:Y:S05]  /*8ec0*/  @P0 BRA `(.L_x_53) ;  /* 0x0000000000280947 */ /* 0x000fea0003800000 */
[----:B------:R-:W-:-:S04]  /*8ed0*/  SHF.L.U32 R12, R13, 0x1, RZ ;  /* 0x000000010d0c7819 */ /* 0x000fc800000006ff */
[----:B------:R-:W-:-:S13]  /*8ee0*/  ISETP.NE.AND P0, PT, R12, RZ, PT ;  /* 0x000000ff0c00720c */ /* 0x000fda0003f05270 */
[----:B------:R-:W-:Y:S01]  /*8ef0*/  @P0 FFMA R16, R13, 1.84467440737095516160e+19, RZ ;  /* 0x5f8000000d100823 */ /* 0x000fe200000000ff */
[----:B------:R-:W-:Y:S08]  /*8f00*/  @!P0 MUFU.RCP R14, R13 ;  /* 0x0000000d000e8308 */ /* 0x000ff00000001000 */
[----:B------:R-:W0:Y:S02]  /*8f10*/  @P0 MUFU.RCP R17, R16 ;  /* 0x0000001000110308 */ /* 0x000e240000001000 */
[----:B0-----:R-:W-:-:S04]  /*8f20*/  @P0 FFMA R12, R16, R17, -1 ;  /* 0xbf800000100c0423 */ /* 0x001fc80000000011 */
[----:B------:R-:W-:-:S04]  /*8f30*/  @P0 FADD.FTZ R12, -R12, -RZ ;  /* 0x800000ff0c0c0221 */ /* 0x000fc80000010100 */
[----:B------:R-:W-:-:S04]  /*8f40*/  @P0 FFMA R12, R17, R12, R17 ;  /* 0x0000000c110c0223 */ /* 0x000fc80000000011 */
[----:B------:R-:W-:Y:S01]  /*8f50*/  @P0 FFMA R14, R12, 1.84467440737095516160e+19, RZ ;  /* 0x5f8000000c0e0823 */ /* 0x000fe200000000ff */
[----:B------:R-:W-:Y:S06]  /*8f60*/  BRA `(.L_x_54) ;  /* 0x0000000000887947 */ /* 0x000fec0003800000 */
.L_x_53:
[----:B------:R-:W-:-:S04]  /*8f70*/  IADD3 R22, PT, PT, R20, -0xfd, RZ ;  /* 0xffffff0314167810 */ /* 0x000fc80007ffe0ff */
[----:B------:R-:W-:-:S13]  /*8f80*/  ISETP.GT.U32.AND P0, PT, R22, 0x1, PT ;  /* 0x000000011600780c */ /* 0x000fda0003f04070 */
[----:B------:R-:W-:Y:S05]  /*8f90*/  @P0 BRA `(.L_x_55) ;  /* 0x0000000000780947 */ /* 0x000fea0003800000 */
[----:B------:R-:W-:Y:S01]  /*8fa0*/  LOP3.LUT R12, R13, 0x7fffff, RZ, 0xc0, !PT ;  /* 0x007fffff0d0c7812 */ /* 0x000fe200078ec0ff */
[----:B------:R-:W-:-:S03]  /*8fb0*/  HFMA2 R19, -RZ, RZ, 0, 1.78813934326171875e-07 ;  /* 0x00000003ff137431 */ /* 0x000fc600000001ff */
[----:B------:R-:W-:-:S04]  /*8fc0*/  LOP3.LUT R12, R12, 0x3f800000, RZ, 0xfc, !PT ;  /* 0x3f8000000c0c7812 */ /* 0x000fc800078efcff */
[----:B------:R-:W0:Y:S01]  /*8fd0*/  MUFU.RCP R17, R12 ;  /* 0x0000000c00117308 */ /* 0x000e220000001000 */
[----:B------:R-:W-:Y:S01]  /*8fe0*/  SHF.L.U32 R19, R19, R22, RZ ;  /* 0x0000001613137219 */ /* 0x000fe200000006ff */
[----:B0-----:R-:W-:-:S04]  /*8ff0*/  FFMA R14, R12, R17, -1 ;  /* 0xbf8000000c0e7423 */ /* 0x001fc80000000011 */
[----:B------:R-:W-:-:S04]  /*9000*/  FADD.FTZ R14, -R14, -RZ ;  /* 0x800000ff0e0e7221 */ /* 0x000fc80000010100 */
[CCC-:B------:R-:W-:Y:S01]  /*9010*/  FFMA.RM R16, R17.reuse, R14.reuse, R17.reuse ;  /* 0x0000000e11107223 */ /* 0x1c0fe20000004011 */
[----:B------:R-:W-:-:S04]  /*9020*/  FFMA.RP R17, R17, R14, R17 ;  /* 0x0000000e11117223 */ /* 0x000fc80000008011 */
[C---:B------:R-:W-:Y:S02]  /*9030*/  LOP3.LUT R14, R16.reuse, 0x7fffff, RZ, 0xc0, !PT ;  /* 0x007fffff100e7812 */ /* 0x040fe400078ec0ff */
[----:B------:R-:W-:Y:S02]  /*9040*/  FSETP.NEU.FTZ.AND P0, PT, R16, R17, PT ;  /* 0x000000111000720b */ /* 0x000fe40003f1d000 */
[----:B------:R-:W-:Y:S02]  /*9050*/  LOP3.LUT R14, R14, 0x800000, RZ, 0xfc, !PT ;  /* 0x008000000e0e7812 */ /* 0x000fe400078efcff */
[----:B------:R-:W-:Y:S02]  /*9060*/  SEL R16, RZ, 0xffffffff, !P0 ;  /* 0xffffffffff107807 */ /* 0x000fe40004000000 */
[----:B------:R-:W-:Y:S02]  /*9070*/  LOP3.LUT R19, R19, R14, RZ, 0xc0, !PT ;  /* 0x0000000e13137212 */ /* 0x000fe400078ec0ff */
[----:B------:R-:W-:-:S02]  /*9080*/  IADD3 R17, PT, PT, -R16, RZ, RZ ;  /* 0x000000ff10117210 */ /* 0x000fc40007ffe1ff */
[-C--:B------:R-:W-:Y:S02]  /*9090*/  SHF.R.U32.HI R19, RZ, R22.reuse, R19 ;  /* 0x00000016ff137219 */ /* 0x080fe40000011613 */
[----:B------:R-:W-:Y:S02]  /*90a0*/  LOP3.LUT P1, RZ, R17, R22, R14, 0xf8, !PT ;  /* 0x0000001611ff7212 */ /* 0x000fe4000782f80e */
[C---:B------:R-:W-:Y:S02]  /*90b0*/  LOP3.LUT P0, RZ, R19.reuse, 0x1, RZ, 0xc0, !PT ;  /* 0x0000000113ff7812 */ /* 0x040fe4000780c0ff */
[----:B------:R-:W-:Y:S02]  /*90c0*/  LOP3.LUT P2, RZ, R19, 0x2, RZ, 0xc0, !PT ;  /* 0x0000000213ff7812 */ /* 0x000fe4000784c0ff */
[----:B------:R-:W-:Y:S02]  /*90d0*/  IADD3 R17, PT, PT, R20, -0xfc, RZ ;  /* 0xffffff0414117810 */ /* 0x000fe40007ffe0ff */
[----:B------:R-:W-:-:S02]  /*90e0*/  PLOP3.LUT P0, PT, P0, P1, P2, 0xe0, 0x0 ;  /* 0x000000000000781c */ /* 0x000fc40000703c20 */
[----:B------:R-:W-:Y:S02]  /*90f0*/  LOP3.LUT P1, RZ, R13, 0x7fffff, RZ, 0xc0, !PT ;  /* 0x007fffff0dff7812 */ /* 0x000fe4000782c0ff */
[----:B------:R-:W-:Y:S02]  /*9100*/  SEL R12, RZ, 0x1, !P0 ;  /* 0x00000001ff0c7807 */ /* 0x000fe40004000000 */
[----:B------:R-:W-:Y:S02]  /*9110*/  SHF.R.U32.HI R14, RZ, R17, R14 ;  /* 0x00000011ff0e7219 */ /* 0x000fe4000001160e */
[----:B------:R-:W-:-:S04]  /*9120*/  IADD3 R12, PT, PT, -R12, RZ, RZ ;  /* 0x000000ff0c0c7210 */ /* 0x000fc80007ffe1ff */
[----:B------:R-:W-:-:S13]  /*9130*/  ISETP.GE.AND P0, PT, R12, RZ, PT ;  /* 0x000000ff0c00720c */ /* 0x000fda0003f06270 */
[----:B------:R-:W-:-:S04]  /*9140*/  @!P0 IADD3 R14, PT, PT, R14, 0x1, RZ ;  /* 0x000000010e0e8810 */ /* 0x000fc80007ffe0ff */
[----:B------:R-:W-:-:S04]  /*9150*/  @!P1 SHF.L.U32 R14, R14, 0x1, RZ ;  /* 0x000000010e0e9819 */ /* 0x000fc800000006ff */
[----:B------:R-:W-:Y:S01]  /*9160*/  LOP3.LUT R14, R14, 0x80000000, R13, 0xf8, !PT ;  /* 0x800000000e0e7812 */ /* 0x000fe200078ef80d */
[----:B------:R-:W-:Y:S06]  /*9170*/  BRA `(.L_x_54) ;  /* 0x0000000000047947 */ /* 0x000fec0003800000 */
.L_x_55:
[----:B------:R0:W1:Y:S02]  /*9180*/  MUFU.RCP R14, R13 ;  /* 0x0000000d000e7308 */ /* 0x0000640000001000 */
.L_x_54:
[----:B------:R-:W-:Y:S05]  /*9190*/  BSYNC.RECONVERGENT B2 ;  /* 0x0000000000027941 */ /* 0x000fea0003800200 */
.L_x_52:
[----:B0-----:R-:W-:Y:S01]  /*91a0*/  HFMA2 R13, -RZ, RZ, 0, 0 ;  /* 0x00000000ff0d7431 */ /* 0x001fe200000001ff */
[----:B------:R-:W-:Y:S02]  /*91b0*/  MOV R12, R18 ;  /* 0x00000012000c7202 */ /* 0x000fe40000000f00 */
[----:B-1----:R-:W-:Y:S02]  /*91c0*/  MOV R17, R14 ;  /* 0x0000000e00117202 */ /* 0x002fe40000000f00 */
[----:B------:R-:W-:Y:S05]  /*91d0*/  RET.REL.NODEC R12 `(_Z38flashattn_2warp_split_softmax_v12g_fixPK6__halfS1_S1_Pfiif) ;  /* 0xffffff6c0c887950 */ /* 0x000fea0003c3ffff */
.L_x_56:
[----:B------:R-:W-:-:S00]  /*91e0*/  BRA `(.L_x_56) ;  /* 0xfffffffc00fc7947 */ /* 0x000fc0000383ffff */
[----:B------:R-:W-:-:S00]  /*91f0*/  NOP ;  /* 0x0000000000007918 */ /* 0x000fc00000000000 */
        /* <DEDUP_REMOVED lines=8> */
.L_x_57:


//--------------------- .nv.shared._Z38flashattn_2warp_split_softmax_v12g_fixPK6__halfS1_S1_Pfiif --------------------------
	.section	.nv.shared._Z38flashattn_2warp_split_softmax_v12g_fixPK6__halfS1_S1_Pfiif,"aw",@nobits
	.sectionflags	@""
	.align	16
.nv.shared._Z38flashattn_2warp_split_softmax_v12g_fixPK6__halfS1_S1_Pfiif:
	.zero		1248


//--------------------- .nv.shared.reserved.0     --------------------------
	.section	.nv.shared.reserved.0,"aw",@nobits
	.weak		__nv_reservedSMEM_offset_0_alias
	.size		__nv_reservedSMEM_offset_0_alias, 0, 64
	.other		__nv_reservedSMEM_offset_0_alias,@"STO_CUDA_RESERVED_SHARED STV_DEFAULT"
__nv_reservedSMEM_offset_0_alias:
	.zero		0
	.zero		64


//--------------------- .nv.constant0._Z38flashattn_2warp_split_softmax_v12g_fixPK6__halfS1_S1_Pfiif --------------------------
	.section	.nv.constant0._Z38flashattn_2warp_split_softmax_v12g_fixPK6__halfS1_S1_Pfiif,"a",@progbits
	.sectionflags	@""
	.align	4
.nv.constant0._Z38flashattn_2warp_split_softmax_v12g_fixPK6__halfS1_S1_Pfiif:
	.zero		940


//--------------------- SYMBOLS --------------------------

	.type		.nv.reservedSmem.offset0,@object
	.size		.nv.reservedSmem.offset0,0x4
	.type		.nv.reservedSmem.cap,@object
	.size		.nv.reservedSmem.cap,0x4
